	.target	sm_100a

	.elftype	@"ET_EXEC"


//--------------------- .note.nv.tkinfo           --------------------------
	.section	.note.nv.tkinfo,"",@"SHT_NOTE"
	.sectionflags	@"SHF_NOTE_NV_TKINFO"
	.tkinfo
        /*0018*/ 	.word	0x00000002
        /*0030*/ 	.string	""
        /*0030*/ 	.string	"ptxas"
        /*0030*/ 	.string	"Cuda compilation tools, release 13.0, V13.0.88"
        /*0030*/ 	.string	"Build cuda_13.0.r13.0/compiler.36424714_0"
        /*0030*/ 	.string	"-arch sm_100a -m 64 "



//--------------------- .note.nv.cuinfo           --------------------------
	.section	.note.nv.cuinfo,"",@"SHT_NOTE"
	.sectionflags	@"SHF_NOTE_NV_CUINFO"
        /*0018*/ 	.short	0x0002
        /*001a*/ 	.short	0x0064
        /*001c*/ 	.short	0x0082
	.zero		2


//--------------------- .nv.info                  --------------------------
	.section	.nv.info,"",@"SHT_CUDA_INFO"
	.align	4


	//----- nvinfo : EIATTR_REGCOUNT
	.align		4
        /*0000*/ 	.byte	0x04, 0x2f
        /*0002*/ 	.short	(.L_19 - .L_18)
	.align		4
.L_18:
        /*0004*/ 	.word	index@(_ZN7cutlass13device_kernelINS_4gemm6kernel13GemmUniversalIN4cute5tupleIJiiiiEEENS1_10collective13CollectiveMmaINS1_35MainloopSm100TmaUmmaWarpSpecializedILi5ELi2ELi4ENS5_IJNS4_1CILi2EEENSA_ILi1EEESC_EEEEENS5_IJNSA_ILi256EEENSA_ILi64EEESF_EEEaNS5_IJlSC_lEEEaSI_NS4_8TiledMMAINS4_8MMA_AtomIJNS4_21SM100_MMA_S8_2x1SM_SSIaaiLi256ELi64ELNS4_4UMMA5MajorE0ELSN_0ELNSM_8SaturateE0EEEEEENS4_6LayoutINS5_IJSC_SC_SC_EEENS5_IJNSA_ILi0EEEST_ST_EEEEENS5_IJNS4_10UnderscoreESW_SW_EEEEENS4_18SM100_TMA_2SM_LOADENS4_14ComposedLayoutINS4_7SwizzleILi3ELi4ELi3EEENS4_18smem_ptr_flag_bitsILi8EEENSR_INS5_IJNSA_ILi8EEENSA_ILi128EEEEEENS5_IJS16_SC_EEEEEEEvNS4_8identityESZ_S1A_vS1B_EENS_8epilogue10collective18CollectiveEpilogueINS1D_23Sm100TmaWarpSpecializedILi1ELi1ELi64ELb0ELb0EEEJNS5_IJS16_SG_SF_EEENS5_IJNSR_IS16_SC_EENSR_ISG_SC_EEEEEaSI_aSI_NS1D_6fusion15FusionCallbacksIS1H_NS1M_17LinearCombinationIaiaiLNS_15FloatRoundStyleE2EEES1I_S1L_JEEENS4_5SM1004TMEM4LOAD26SM100_TMEM_LOAD_32dp32b64xENS4_13SM90_TMA_LOADENS10_INS11_ILi2ELi4ELi3EEES14_NSR_INS5_IJS15_SG_EEENS5_IJSG_SC_EEEEEEENS4_39AutoVectorizingCopyWithAssumedAlignmentILi128EEENS4_14SM90_TMA_STOREES21_S23_S23_EEEvvEEEEvNT_6ParamsE)
        /*0008*/ 	.word	0x000000c6


	//----- nvinfo : EIATTR_FRAME_SIZE
	.align		4
.L_19:
        /*000c*/ 	.byte	0x04, 0x11
        /*000e*/ 	.short	(.L_21 - .L_20)
	.align		4
.L_20:
        /*0010*/ 	.word	index@($__internal_2_$__cuda_sm10x_tcgen05_guardrail_trap_unallocated_columns_being_dealloced)
        /*0014*/ 	.word	0x00000000


	//----- nvinfo : EIATTR_FRAME_SIZE
	.align		4
.L_21:
        /*0018*/ 	.byte	0x04, 0x11
        /*001a*/ 	.short	(.L_23 - .L_22)
	.align		4
.L_22:
        /*001c*/ 	.word	index@($__internal_1_$__cuda_sm10x_tcgen05_guardrail_trap_phase_invalid_during_alloc)
        /*0020*/ 	.word	0x00000000


	//----- nvinfo : EIATTR_FRAME_SIZE
	.align		4
.L_23:
        /*0024*/ 	.byte	0x04, 0x11
        /*0026*/ 	.short	(.L_25 - .L_24)
	.align		4
.L_24:
        /*0028*/ 	.word	index@($__internal_0_$__cuda_sm10x_tcgen05_guardrail_trap_col_being_dealloced_not_returned_by_alloc)
        /*002c*/ 	.word	0x00000000


	//----- nvinfo : EIATTR_FRAME_SIZE
	.align		4
.L_25:
        /*0030*/ 	.byte	0x04, 0x11
        /*0032*/ 	.short	(.L_27 - .L_26)
	.align		4
.L_26:
        /*0034*/ 	.word	index@(_ZN7cutlass13device_kernelINS_4gemm6kernel13GemmUniversalIN4cute5tupleIJiiiiEEENS1_10collective13CollectiveMmaINS1_35MainloopSm100TmaUmmaWarpSpecializedILi5ELi2ELi4ENS5_IJNS4_1CILi2EEENSA_ILi1EEESC_EEEEENS5_IJNSA_ILi256EEENSA_ILi64EEESF_EEEaNS5_IJlSC_lEEEaSI_NS4_8TiledMMAINS4_8MMA_AtomIJNS4_21SM100_MMA_S8_2x1SM_SSIaaiLi256ELi64ELNS4_4UMMA5MajorE0ELSN_0ELNSM_8SaturateE0EEEEEENS4_6LayoutINS5_IJSC_SC_SC_EEENS5_IJNSA_ILi0EEEST_ST_EEEEENS5_IJNS4_10UnderscoreESW_SW_EEEEENS4_18SM100_TMA_2SM_LOADENS4_14ComposedLayoutINS4_7SwizzleILi3ELi4ELi3EEENS4_18smem_ptr_flag_bitsILi8EEENSR_INS5_IJNSA_ILi8EEENSA_ILi128EEEEEENS5_IJS16_SC_EEEEEEEvNS4_8identityESZ_S1A_vS1B_EENS_8epilogue10collective18CollectiveEpilogueINS1D_23Sm100TmaWarpSpecializedILi1ELi1ELi64ELb0ELb0EEEJNS5_IJS16_SG_SF_EEENS5_IJNSR_IS16_SC_EENSR_ISG_SC_EEEEEaSI_aSI_NS1D_6fusion15FusionCallbacksIS1H_NS1M_17LinearCombinationIaiaiLNS_15FloatRoundStyleE2EEES1I_S1L_JEEENS4_5SM1004TMEM4LOAD26SM100_TMEM_LOAD_32dp32b64xENS4_13SM90_TMA_LOADENS10_INS11_ILi2ELi4ELi3EEES14_NSR_INS5_IJS15_SG_EEENS5_IJSG_SC_EEEEEEENS4_39AutoVectorizingCopyWithAssumedAlignmentILi128EEENS4_14SM90_TMA_STOREES21_S23_S23_EEEvvEEEEvNT_6ParamsE)
        /*0038*/ 	.word	0x00000000


	//----- nvinfo : EIATTR_MIN_STACK_SIZE
	.align		4
.L_27:
        /*003c*/ 	.byte	0x04, 0x12
        /*003e*/ 	.short	(.L_29 - .L_28)
	.align		4
.L_28:
        /*0040*/ 	.word	index@(_ZN7cutlass13device_kernelINS_4gemm6kernel13GemmUniversalIN4cute5tupleIJiiiiEEENS1_10collective13CollectiveMmaINS1_35MainloopSm100TmaUmmaWarpSpecializedILi5ELi2ELi4ENS5_IJNS4_1CILi2EEENSA_ILi1EEESC_EEEEENS5_IJNSA_ILi256EEENSA_ILi64EEESF_EEEaNS5_IJlSC_lEEEaSI_NS4_8TiledMMAINS4_8MMA_AtomIJNS4_21SM100_MMA_S8_2x1SM_SSIaaiLi256ELi64ELNS4_4UMMA5MajorE0ELSN_0ELNSM_8SaturateE0EEEEEENS4_6LayoutINS5_IJSC_SC_SC_EEENS5_IJNSA_ILi0EEEST_ST_EEEEENS5_IJNS4_10UnderscoreESW_SW_EEEEENS4_18SM100_TMA_2SM_LOADENS4_14ComposedLayoutINS4_7SwizzleILi3ELi4ELi3EEENS4_18smem_ptr_flag_bitsILi8EEENSR_INS5_IJNSA_ILi8EEENSA_ILi128EEEEEENS5_IJS16_SC_EEEEEEEvNS4_8identityESZ_S1A_vS1B_EENS_8epilogue10collective18CollectiveEpilogueINS1D_23Sm100TmaWarpSpecializedILi1ELi1ELi64ELb0ELb0EEEJNS5_IJS16_SG_SF_EEENS5_IJNSR_IS16_SC_EENSR_ISG_SC_EEEEEaSI_aSI_NS1D_6fusion15FusionCallbacksIS1H_NS1M_17LinearCombinationIaiaiLNS_15FloatRoundStyleE2EEES1I_S1L_JEEENS4_5SM1004TMEM4LOAD26SM100_TMEM_LOAD_32dp32b64xENS4_13SM90_TMA_LOADENS10_INS11_ILi2ELi4ELi3EEES14_NSR_INS5_IJS15_SG_EEENS5_IJSG_SC_EEEEEEENS4_39AutoVectorizingCopyWithAssumedAlignmentILi128EEENS4_14SM90_TMA_STOREES21_S23_S23_EEEvvEEEEvNT_6ParamsE)
        /*0044*/ 	.word	0x00000000
.L_29:


//--------------------- .nv.compat                --------------------------
	.section	.nv.compat,"",@"SHT_CUDA_COMPAT_INFO"
	.align	4
        /*0000*/ 	.byte	0x02, 0x09, 0x01, 0x00, 0x02, 0x02, 0x03, 0x00, 0x02, 0x05, 0x06, 0x00, 0x03, 0x07, 0x01, 0x01
        /*0010*/ 	.byte	0x02, 0x03, 0x01, 0x00, 0x02, 0x06, 0x01, 0x00, 0x04, 0x0b, 0x08, 0x00, 0x01, 0x00, 0x00, 0x00
        /*0020*/ 	.byte	0x00, 0x00, 0x00, 0x00


//--------------------- .nv.info._ZN7cutlass13device_kernelINS_4gemm6kernel13GemmUniversalIN4cute5tupleIJiiiiEEENS1_10collective13CollectiveMmaINS1_35MainloopSm100TmaUmmaWarpSpecializedILi5ELi2ELi4ENS5_IJNS4_1CILi2EEENSA_ILi1EEESC_EEEEENS5_IJNSA_ILi256EEENSA_ILi64EEESF_EEEaNS5_IJlSC_lEEEaSI_NS4_8TiledMMAINS4_8MMA_AtomIJNS4_21SM100_MMA_S8_2x1SM_SSIaaiLi256ELi64ELNS4_4UMMA5MajorE0ELSN_0ELNSM_8SaturateE0EEEEEENS4_6LayoutINS5_IJSC_SC_SC_EEENS5_IJNSA_ILi0EEEST_ST_EEEEENS5_IJNS4_10UnderscoreESW_SW_EEEEENS4_18SM100_TMA_2SM_LOADENS4_14ComposedLayoutINS4_7SwizzleILi3ELi4ELi3EEENS4_18smem_ptr_flag_bitsILi8EEENSR_INS5_IJNSA_ILi8EEENSA_ILi128EEEEEENS5_IJS16_SC_EEEEEEEvNS4_8identityESZ_S1A_vS1B_EENS_8epilogue10collective18CollectiveEpilogueINS1D_23Sm100TmaWarpSpecializedILi1ELi1ELi64ELb0ELb0EEEJNS5_IJS16_SG_SF_EEENS5_IJNSR_IS16_SC_EENSR_ISG_SC_EEEEEaSI_aSI_NS1D_6fusion15FusionCallbacksIS1H_NS1M_17LinearCombinationIaiaiLNS_15FloatRoundStyleE2EEES1I_S1L_JEEENS4_5SM1004TMEM4LOAD26SM100_TMEM_LOAD_32dp32b64xENS4_13SM90_TMA_LOADENS10_INS11_ILi2ELi4ELi3EEES14_NSR_INS5_IJS15_SG_EEENS5_IJSG_SC_EEEEEEENS4_39AutoVectorizingCopyWithAssumedAlignmentILi128EEENS4_14SM90_TMA_STOREES21_S23_S23_EEEvvEEEEvNT_6ParamsE --------------------------
	.section	.nv.info._ZN7cutlass13device_kernelINS_4gemm6kernel13GemmUniversalIN4cute5tupleIJiiiiEEENS1_10collective13CollectiveMmaINS1_35MainloopSm100TmaUmmaWarpSpecializedILi5ELi2ELi4ENS5_IJNS4_1CILi2EEENSA_ILi1EEESC_EEEEENS5_IJNSA_ILi256EEENSA_ILi64EEESF_EEEaNS5_IJlSC_lEEEaSI_NS4_8TiledMMAINS4_8MMA_AtomIJNS4_21SM100_MMA_S8_2x1SM_SSIaaiLi256ELi64ELNS4_4UMMA5MajorE0ELSN_0ELNSM_8SaturateE0EEEEEENS4_6LayoutINS5_IJSC_SC_SC_EEENS5_IJNSA_ILi0EEEST_ST_EEEEENS5_IJNS4_10UnderscoreESW_SW_EEEEENS4_18SM100_TMA_2SM_LOADENS4_14ComposedLayoutINS4_7SwizzleILi3ELi4ELi3EEENS4_18smem_ptr_flag_bitsILi8EEENSR_INS5_IJNSA_ILi8EEENSA_ILi128EEEEEENS5_IJS16_SC_EEEEEEEvNS4_8identityESZ_S1A_vS1B_EENS_8epilogue10collective18CollectiveEpilogueINS1D_23Sm100TmaWarpSpecializedILi1ELi1ELi64ELb0ELb0EEEJNS5_IJS16_SG_SF_EEENS5_IJNSR_IS16_SC_EENSR_ISG_SC_EEEEEaSI_aSI_NS1D_6fusion15FusionCallbacksIS1H_NS1M_17LinearCombinationIaiaiLNS_15FloatRoundStyleE2EEES1I_S1L_JEEENS4_5SM1004TMEM4LOAD26SM100_TMEM_LOAD_32dp32b64xENS4_13SM90_TMA_LOADENS10_INS11_ILi2ELi4ELi3EEES14_NSR_INS5_IJS15_SG_EEENS5_IJSG_SC_EEEEEEENS4_39AutoVectorizingCopyWithAssumedAlignmentILi128EEENS4_14SM90_TMA_STOREES21_S23_S23_EEEvvEEEEvNT_6ParamsE,"",@"SHT_CUDA_INFO"
	.sectionflags	@""
	.align	4


	//----- nvinfo : EIATTR_CUDA_API_VERSION
	.align		4
        /*0000*/ 	.byte	0x04, 0x37
        /*0002*/ 	.short	(.L_31 - .L_30)
.L_30:
        /*0004*/ 	.word	0x00000082


	//----- nvinfo : EIATTR_KPARAM_INFO
	.align		4
.L_31:
        /*0008*/ 	.byte	0x04, 0x17
        /*000a*/ 	.short	(.L_33 - .L_32)
.L_32:
        /*000c*/ 	.word	0x00000000
        /*0010*/ 	.short	0x0000
        /*0012*/ 	.short	0x0000
        /*0014*/ 	.byte	0x00, 0xf0, 0x01, 0x20


	//----- nvinfo : EIATTR_AT_ENTRY_FRAGMENTS
	.align		4
.L_33:
        /*0018*/ 	.byte	0x04, 0x4f
        /*001a*/ 	.short	(.L_35 - .L_34)


	//   ....[0]....
.L_34:
        /*001c*/ 	.word	0x00000007


	//----- nvinfo : EIATTR_RESERVED_SMEM_USED
	.align		4
.L_35:
        /*0020*/ 	.byte	0x01, 0x41
	.zero		2


	//----- nvinfo : EIATTR_SPARSE_MMA_MASK
	.align		4
        /*0024*/ 	.byte	0x03, 0x50
        /*0026*/ 	.short	0x0000


	//----- nvinfo : EIATTR_TCGEN05_2CTA_USED
	.align		4
        /*0028*/ 	.byte	0x01, 0x52
	.zero		2


	//----- nvinfo : EIATTR_MAXREG_COUNT
	.align		4
        /*002c*/ 	.byte	0x03, 0x1b
        /*002e*/ 	.short	0x00ff


	//----- nvinfo : EIATTR_NUM_BARRIERS
	.align		4
        /*0030*/ 	.byte	0x02, 0x4c
        /*0032*/ 	.byte	0x07
	.zero		1


	//----- nvinfo : EIATTR_EXTERNS
	.align		4
        /*0034*/ 	.byte	0x04, 0x0f
        /*0036*/ 	.short	(.L_37 - .L_36)


	//   ....[0]....
	.align		4
.L_36:
        /*0038*/ 	.word	index@(__assertfail)


	//----- nvinfo : EIATTR_MERCURY_ISA_VERSION
	.align		4
.L_37:
        /*003c*/ 	.byte	0x03, 0x5f
        /*003e*/ 	.short	0x0101


	//----- nvinfo : EIATTR_INT_WARP_WIDE_INSTR_OFFSETS
	.align		4
        /*0040*/ 	.byte	0x04, 0x31
        /*0042*/ 	.short	(.L_39 - .L_38)


	//   ....[0]....
.L_38:
        /*0044*/ 	.word	0x00000cd0


	//   ....[1]....
        /*0048*/ 	.word	0x00000d70


	//   ....[2]....
        /*004c*/ 	.word	0x00002230


	//   ....[3]....
        /*0050*/ 	.word	0x00004360


	//   ....[4]....
        /*0054*/ 	.word	0x00004380


	//   ....[5]....
        /*0058*/ 	.word	0x000043b0


	//   ....[6]....
        /*005c*/ 	.word	0x00004dc0


	//   ....[7]....
        /*0060*/ 	.word	0x00004ee0


	//----- nvinfo : EIATTR_COOP_GROUP_MASK_REGIDS
	.align		4
.L_39:
        /*0064*/ 	.byte	0x04, 0x29
        /*0066*/ 	.short	(.L_41 - .L_40)


	//   ....[0]....
.L_40:
        /*0068*/ 	.word	0xffffffff


	//   ....[1]....
        /*006c*/ 	.word	0xffffffff


	//   ....[2]....
        /*0070*/ 	.word	0xffffffff


	//   ....[3]....
        /*0074*/ 	.word	0xffffffff


	//   ....[4]....
        /*0078*/ 	.word	0xffffffff


	//   ....[5]....
        /*007c*/ 	.word	0xffffffff


	//   ....[6]....
        /*0080*/ 	.word	0xffffffff


	//   ....[7]....
        /*0084*/ 	.word	0xffffffff


	//   ....[8]....
        /*0088*/ 	.word	0xffffffff


	//   ....[9]....
        /*008c*/ 	.word	0xffffffff


	//   ....[10]....
        /*0090*/ 	.word	0xffffffff


	//   ....[11]....
        /*0094*/ 	.word	0xffffffff


	//   ....[12]....
        /*0098*/ 	.word	0xffffffff


	//   ....[13]....
        /*009c*/ 	.word	0xffffffff


	//----- nvinfo : EIATTR_COOP_GROUP_INSTR_OFFSETS
	.align		4
.L_41:
        /*00a0*/ 	.byte	0x04, 0x28
        /*00a2*/ 	.short	(.L_43 - .L_42)


	//   ....[0]....
.L_42:
        /*00a4*/ 	.word	0x000000c0


	//   ....[1]....
        /*00a8*/ 	.word	0x00000500


	//   ....[2]....
        /*00ac*/ 	.word	0x000006a0


	//   ....[3]....
        /*00b0*/ 	.word	0x000007d0


	//   ....[4]....
        /*00b4*/ 	.word	0x000008c0


	//   ....[5]....
        /*00b8*/ 	.word	0x00000a20


	//   ....[6]....
        /*00bc*/ 	.word	0x00000bb0


	//   ....[7]....
        /*00c0*/ 	.word	0x00000df0


	//   ....[8]....
        /*00c4*/ 	.word	0x00002110


	//   ....[9]....
        /*00c8*/ 	.word	0x00002f80


	//   ....[10]....
        /*00cc*/ 	.word	0x00003450


	//   ....[11]....
        /*00d0*/ 	.word	0x00003480


	//   ....[12]....
        /*00d4*/ 	.word	0x00004260


	//   ....[13]....
        /*00d8*/ 	.word	0x00004470


	//----- nvinfo : EIATTR_VRC_CTA_INIT_COUNT
	.align		4
.L_43:
        /*00dc*/ 	.byte	0x02, 0x4a
        /*00de*/ 	.byte	0x80
	.zero		1


	//----- nvinfo : EIATTR_SYSCALL_OFFSETS
	.align		4
        /*00e0*/ 	.byte	0x04, 0x46
        /*00e2*/ 	.short	(.L_45 - .L_44)


	//   ....[0]....
.L_44:
        /*00e4*/ 	.word	0x000058e0


	//   ....[1]....
        /*00e8*/ 	.word	0x00005a20


	//   ....[2]....
        /*00ec*/ 	.word	0x000061c0


	//----- nvinfo : EIATTR_MBARRIER_INSTR_OFFSETS
	.align		4
.L_45:
        /*00f0*/ 	.byte	0x04, 0x39
        /*00f2*/ 	.short	(.L_47 - .L_46)


	//   ....[0]....
.L_46:
        /*00f4*/ 	.word	0x000005f0
        /*00f8*/ 	.word	0x000000ff
        /*00fc*/ 	.word	0x00000000
        /*0100*/ 	.short	0x0100
        /*0102*/ 	.byte	0x08
	.zero		1


	//   ....[1]....
        /*0104*/ 	.word	0x00000600
        /*0108*/ 	.word	0x000000ff
        /*010c*/ 	.word	0x00000028
        /*0110*/ 	.short	0x0100
        /*0112*/ 	.byte	0x08
	.zero		1


	//   ....[2]....
        /*0114*/ 	.word	0x00000610
        /*0118*/ 	.word	0x000000ff
        /*011c*/ 	.word	0x00000008
        /*0120*/ 	.short	0x0100
        /*0122*/ 	.byte	0x08
	.zero		1


	//   ....[3]....
        /*0124*/ 	.word	0x00000620
        /*0128*/ 	.word	0x000000ff
        /*012c*/ 	.word	0x00000030
        /*0130*/ 	.short	0x0100
        /*0132*/ 	.byte	0x08
	.zero		1


	//   ....[4]....
        /*0134*/ 	.word	0x00000630
        /*0138*/ 	.word	0x000000ff
        /*013c*/ 	.word	0x00000010
        /*0140*/ 	.short	0x0100
        /*0142*/ 	.byte	0x08
	.zero		1


	//   ....[5]....
        /*0144*/ 	.word	0x00000640
        /*0148*/ 	.word	0x000000ff
        /*014c*/ 	.word	0x00000038
        /*0150*/ 	.short	0x0100
        /*0152*/ 	.byte	0x08
	.zero		1


	//   ....[6]....
        /*0154*/ 	.word	0x00000650
        /*0158*/ 	.word	0x000000ff
        /*015c*/ 	.word	0x00000018
        /*0160*/ 	.short	0x0100
        /*0162*/ 	.byte	0x08
	.zero		1


	//   ....[7]....
        /*0164*/ 	.word	0x00000660
        /*0168*/ 	.word	0x000000ff
        /*016c*/ 	.word	0x00000040
        /*0170*/ 	.short	0x0100
        /*0172*/ 	.byte	0x08
	.zero		1


	//   ....[8]....
        /*0174*/ 	.word	0x00000670
        /*0178*/ 	.word	0x000000ff
        /*017c*/ 	.word	0x00000020
        /*0180*/ 	.short	0x0100
        /*0182*/ 	.byte	0x08
	.zero		1


	//   ....[9]....
        /*0184*/ 	.word	0x00000680
        /*0188*/ 	.word	0x000000ff
        /*018c*/ 	.word	0x00000048
        /*0190*/ 	.short	0x0100
        /*0192*/ 	.byte	0x08
	.zero		1


	//   ....[10]....
        /*0194*/ 	.word	0x000007a0
        /*0198*/ 	.word	0x000000ff
        /*019c*/ 	.word	0x00000050
        /*01a0*/ 	.short	0x0100
        /*01a2*/ 	.byte	0x09
	.zero		1


	//   ....[11]....
        /*01a4*/ 	.word	0x000007b0
        /*01a8*/ 	.word	0x000000ff
        /*01ac*/ 	.word	0x00000058
        /*01b0*/ 	.short	0x0100
        /*01b2*/ 	.byte	0x09
	.zero		1


	//   ....[12]....
        /*01b4*/ 	.word	0x00000890
        /*01b8*/ 	.word	0x000000ff
        /*01bc*/ 	.word	0x00000060
        /*01c0*/ 	.short	0x0100
        /*01c2*/ 	.byte	0x08
	.zero		1


	//   ....[13]....
        /*01c4*/ 	.word	0x000008a0
        /*01c8*/ 	.word	0x000000ff
        /*01cc*/ 	.word	0x00000068
        /*01d0*/ 	.short	0x0100
        /*01d2*/ 	.byte	0x08
	.zero		1


	//   ....[14]....
        /*01d4*/ 	.word	0x000009d0
        /*01d8*/ 	.word	0x000000ff
        /*01dc*/ 	.word	0x00000070
        /*01e0*/ 	.short	0x0100
        /*01e2*/ 	.byte	0x08
	.zero		1


	//   ....[15]....
        /*01e4*/ 	.word	0x000009e0
        /*01e8*/ 	.word	0x000000ff
        /*01ec*/ 	.word	0x00000080
        /*01f0*/ 	.short	0x0100
        /*01f2*/ 	.byte	0x08
	.zero		1


	//   ....[16]....
        /*01f4*/ 	.word	0x000009f0
        /*01f8*/ 	.word	0x000000ff
        /*01fc*/ 	.word	0x00000078
        /*0200*/ 	.short	0x0100
        /*0202*/ 	.byte	0x08
	.zero		1


	//   ....[17]....
        /*0204*/ 	.word	0x00000a00
        /*0208*/ 	.word	0x000000ff
        /*020c*/ 	.word	0x00000088
        /*0210*/ 	.short	0x0100
        /*0212*/ 	.byte	0x08
	.zero		1


	//   ....[18]....
        /*0214*/ 	.word	0x00000b20
        /*0218*/ 	.word	0x000000ff
        /*021c*/ 	.word	0x00000090
        /*0220*/ 	.short	0x0100
        /*0222*/ 	.byte	0x09
	.zero		1


	//   ....[19]....
        /*0224*/ 	.word	0x00000b30
        /*0228*/ 	.word	0x000000ff
        /*022c*/ 	.word	0x000000b0
        /*0230*/ 	.short	0x0100
        /*0232*/ 	.byte	0x09
	.zero		1


	//   ....[20]....
        /*0234*/ 	.word	0x00000b40
        /*0238*/ 	.word	0x000000ff
        /*023c*/ 	.word	0x00000098
        /*0240*/ 	.short	0x0100
        /*0242*/ 	.byte	0x09
	.zero		1


	//   ....[21]....
        /*0244*/ 	.word	0x00000b50
        /*0248*/ 	.word	0x000000ff
        /*024c*/ 	.word	0x000000b8
        /*0250*/ 	.short	0x0100
        /*0252*/ 	.byte	0x09
	.zero		1


	//   ....[22]....
        /*0254*/ 	.word	0x00000b60
        /*0258*/ 	.word	0x000000ff
        /*025c*/ 	.word	0x000000a0
        /*0260*/ 	.short	0x0100
        /*0262*/ 	.byte	0x09
	.zero		1


	//   ....[23]....
        /*0264*/ 	.word	0x00000b70
        /*0268*/ 	.word	0x000000ff
        /*026c*/ 	.word	0x000000c0
        /*0270*/ 	.short	0x0100
        /*0272*/ 	.byte	0x09
	.zero		1


	//   ....[24]....
        /*0274*/ 	.word	0x00000b80
        /*0278*/ 	.word	0x000000ff
        /*027c*/ 	.word	0x000000a8
        /*0280*/ 	.short	0x0100
        /*0282*/ 	.byte	0x09
	.zero		1


	//   ....[25]....
        /*0284*/ 	.word	0x00000b90
        /*0288*/ 	.word	0x000000ff
        /*028c*/ 	.word	0x000000c8
        /*0290*/ 	.short	0x0100
        /*0292*/ 	.byte	0x09
	.zero		1


	//   ....[26]....
        /*0294*/ 	.word	0x00000c80
        /*0298*/ 	.word	0x000000ff
        /*029c*/ 	.word	0x000000d0
        /*02a0*/ 	.short	0x0100
        /*02a2*/ 	.byte	0x08
	.zero		1


	//   ....[27]....
        /*02a4*/ 	.word	0x00000c90
        /*02a8*/ 	.word	0x000000ff
        /*02ac*/ 	.word	0x000000e0
        /*02b0*/ 	.short	0x0100
        /*02b2*/ 	.byte	0x08
	.zero		1


	//   ....[28]....
        /*02b4*/ 	.word	0x00000ca0
        /*02b8*/ 	.word	0x000000ff
        /*02bc*/ 	.word	0x000000d8
        /*02c0*/ 	.short	0x0100
        /*02c2*/ 	.byte	0x08
	.zero		1


	//   ....[29]....
        /*02c4*/ 	.word	0x00000cb0
        /*02c8*/ 	.word	0x000000ff
        /*02cc*/ 	.word	0x000000e8
        /*02d0*/ 	.short	0x0100
        /*02d2*/ 	.byte	0x08
	.zero		1


	//   ....[30]....
        /*02d4*/ 	.word	0x00000da0
        /*02d8*/ 	.word	0x000000ff
        /*02dc*/ 	.word	0x000000f0
        /*02e0*/ 	.short	0x0100
        /*02e2*/ 	.byte	0x06
	.zero		1


	//   ....[31]....
        /*02e4*/ 	.word	0x000017b0
        /*02e8*/ 	.word	0x00000003
        /*02ec*/ 	.word	0x000000e0
        /*02f0*/ 	.short	0x010a
        /*02f2*/ 	.byte	0xff
	.zero		1


	//   ....[32]....
        /*02f4*/ 	.word	0x000017e0
        /*02f8*/ 	.word	0x00000003
        /*02fc*/ 	.word	0x000000d0
        /*0300*/ 	.short	0x0101
        /*0302*/ 	.byte	0xff
	.zero		1


	//   ....[33]....
        /*0304*/ 	.word	0x000018e0
        /*0308*/ 	.word	0x000000ff
        /*030c*/ 	.word	0x00000028
        /*0310*/ 	.short	0x010a
        /*0312*/ 	.byte	0x08
	.zero		1


	//   ....[34]....
        /*0314*/ 	.word	0x000019b0
        /*0318*/ 	.word	0x000000ff
        /*031c*/ 	.word	0x00000028
        /*0320*/ 	.short	0x010a
        /*0322*/ 	.byte	0x21
	.zero		1


	//   ....[35]....
        /*0324*/ 	.word	0x00001b60
        /*0328*/ 	.word	0x000000ff
        /*032c*/ 	.word	0x00000028
        /*0330*/ 	.short	0x010a
        /*0332*/ 	.byte	0x08
	.zero		1


	//   ....[36]....
        /*0334*/ 	.word	0x00001d20
        /*0338*/ 	.word	0x000000ff
        /*033c*/ 	.word	0x00000068
        /*0340*/ 	.short	0x0101
        /*0342*/ 	.byte	0x04
	.zero		1


	//   ....[37]....
        /*0344*/ 	.word	0x00001d40
        /*0348*/ 	.word	0x000000ff
        /*034c*/ 	.word	0x00000028
        /*0350*/ 	.short	0x010a
        /*0352*/ 	.byte	0x08
	.zero		1


	//   ....[38]....
        /*0354*/ 	.word	0x00001dc0
        /*0358*/ 	.word	0x000000ff
        /*035c*/ 	.word	0x00000028
        /*0360*/ 	.short	0x010a
        /*0362*/ 	.byte	0x21
	.zero		1


	//   ....[39]....
        /*0364*/ 	.word	0x00001f50
        /*0368*/ 	.word	0x000000ff
        /*036c*/ 	.word	0x00000028
        /*0370*/ 	.short	0x010a
        /*0372*/ 	.byte	0x08
	.zero		1


	//   ....[40]....
        /*0374*/ 	.word	0x00002140
        /*0378*/ 	.word	0x00000002
        /*037c*/ 	.word	0x00000070
        /*0380*/ 	.short	0x010a
        /*0382*/ 	.byte	0xff
	.zero		1


	//   ....[41]....
        /*0384*/ 	.word	0x00002200
        /*0388*/ 	.word	0x00000002
        /*038c*/ 	.word	0x00000000
        /*0390*/ 	.short	0x0101
        /*0392*/ 	.byte	0xff
	.zero		1


	//   ....[42]....
        /*0394*/ 	.word	0x00002760
        /*0398*/ 	.word	0x000000ff
        /*039c*/ 	.word	0x00000000
        /*03a0*/ 	.short	0x010a
        /*03a2*/ 	.byte	0x05
	.zero		1


	//   ....[43]....
        /*03a4*/ 	.word	0x000027f0
        /*03a8*/ 	.word	0x000000ff
        /*03ac*/ 	.word	0x00000000
        /*03b0*/ 	.short	0x010a
        /*03b2*/ 	.byte	0x05
	.zero		1


	//   ....[44]....
        /*03b4*/ 	.word	0x00002880
        /*03b8*/ 	.word	0x000000ff
        /*03bc*/ 	.word	0x00000000
        /*03c0*/ 	.short	0x010a
        /*03c2*/ 	.byte	0x05
	.zero		1


	//   ....[45]....
        /*03c4*/ 	.word	0x00002910
        /*03c8*/ 	.word	0x000000ff
        /*03cc*/ 	.word	0x00000000
        /*03d0*/ 	.short	0x010a
        /*03d2*/ 	.byte	0x05
	.zero		1


	//   ....[46]....
        /*03d4*/ 	.word	0x000029b0
        /*03d8*/ 	.word	0x00000000
        /*03dc*/ 	.word	0x00000000
        /*03e0*/ 	.short	0x010a
        /*03e2*/ 	.byte	0xff
	.zero		1


	//   ....[47]....
        /*03e4*/ 	.word	0x00002ae0
        /*03e8*/ 	.word	0x00000000
        /*03ec*/ 	.word	0x000000d0
        /*03f0*/ 	.short	0x010a
        /*03f2*/ 	.byte	0xff
	.zero		1


	//   ....[48]....
        /*03f4*/ 	.word	0x00002b50
        /*03f8*/ 	.word	0x00000004
        /*03fc*/ 	.word	0x00000000
        /*0400*/ 	.short	0x0101
        /*0402*/ 	.byte	0xff
	.zero		1


	//   ....[49]....
        /*0404*/ 	.word	0x00002b70
        /*0408*/ 	.word	0x000000ff
        /*040c*/ 	.word	0x00000080
        /*0410*/ 	.short	0x010a
        /*0412*/ 	.byte	0x05
	.zero		1


	//   ....[50]....
        /*0414*/ 	.word	0x00002c90
        /*0418*/ 	.word	0x00000000
        /*041c*/ 	.word	0x00000070
        /*0420*/ 	.short	0x010a
        /*0422*/ 	.byte	0xff
	.zero		1


	//   ....[51]....
        /*0424*/ 	.word	0x00002d90
        /*0428*/ 	.word	0x00000000
        /*042c*/ 	.word	0x00000000
        /*0430*/ 	.short	0x0101
        /*0432*/ 	.byte	0xff
	.zero		1


	//   ....[52]....
        /*0434*/ 	.word	0x00002e20
        /*0438*/ 	.word	0x000000ff
        /*043c*/ 	.word	0x00000080
        /*0440*/ 	.short	0x0106
        /*0442*/ 	.byte	0x05
	.zero		1


	//   ....[53]....
        /*0444*/ 	.word	0x00002e40
        /*0448*/ 	.word	0x000000ff
        /*044c*/ 	.word	0x00000080
        /*0450*/ 	.short	0x010a
        /*0452*/ 	.byte	0x05
	.zero		1


	//   ....[54]....
        /*0454*/ 	.word	0x00002ed0
        /*0458*/ 	.word	0x000000ff
        /*045c*/ 	.word	0x00000080
        /*0460*/ 	.short	0x0106
        /*0462*/ 	.byte	0x04
	.zero		1


	//   ....[55]....
        /*0464*/ 	.word	0x00002f10
        /*0468*/ 	.word	0x00000000
        /*046c*/ 	.word	0x00000080
        /*0470*/ 	.short	0x010a
        /*0472*/ 	.byte	0xff
	.zero		1


	//   ....[56]....
        /*0474*/ 	.word	0x00003150
        /*0478*/ 	.word	0x000000ff
        /*047c*/ 	.word	0x00000008
        /*0480*/ 	.short	0x010a
        /*0482*/ 	.byte	0x06
	.zero		1


	//   ....[57]....
        /*0484*/ 	.word	0x00003170
        /*0488*/ 	.word	0x000000ff
        /*048c*/ 	.word	0x00000008
        /*0490*/ 	.short	0x010a
        /*0492*/ 	.byte	0x06
	.zero		1


	//   ....[58]....
        /*0494*/ 	.word	0x00003300
        /*0498*/ 	.word	0x000000ff
        /*049c*/ 	.word	0x00000008
        /*04a0*/ 	.short	0x010a
        /*04a2*/ 	.byte	0x06
	.zero		1


	//   ....[59]....
        /*04a4*/ 	.word	0x00003320
        /*04a8*/ 	.word	0x000000ff
        /*04ac*/ 	.word	0x00000008
        /*04b0*/ 	.short	0x010a
        /*04b2*/ 	.byte	0x06
	.zero		1


	//   ....[60]....
        /*04b4*/ 	.word	0x000033e0
        /*04b8*/ 	.word	0x000000ff
        /*04bc*/ 	.word	0x00000000
        /*04c0*/ 	.short	0x0101
        /*04c2*/ 	.byte	0x07
	.zero		1


	//   ....[61]....
        /*04c4*/ 	.word	0x000037a0
        /*04c8*/ 	.word	0x00000000
        /*04cc*/ 	.word	0x00000070
        /*04d0*/ 	.short	0x010a
        /*04d2*/ 	.byte	0xff
	.zero		1


	//   ....[62]....
        /*04d4*/ 	.word	0x00003860
        /*04d8*/ 	.word	0x00000000
        /*04dc*/ 	.word	0x00000000
        /*04e0*/ 	.short	0x0101
        /*04e2*/ 	.byte	0xff
	.zero		1


	//   ....[63]....
        /*04e4*/ 	.word	0x00003910
        /*04e8*/ 	.word	0x000000ff
        /*04ec*/ 	.word	0x00000000
        /*04f0*/ 	.short	0x010a
        /*04f2*/ 	.byte	0x09
	.zero		1


	//   ....[64]....
        /*04f4*/ 	.word	0x00003930
        /*04f8*/ 	.word	0x000000ff
        /*04fc*/ 	.word	0x000000b0
        /*0500*/ 	.short	0x010a
        /*0502*/ 	.byte	0x08
	.zero		1


	//   ....[65]....
        /*0504*/ 	.word	0x000039e0
        /*0508*/ 	.word	0x000000ff
        /*050c*/ 	.word	0x00000000
        /*0510*/ 	.short	0x010a
        /*0512*/ 	.byte	0x0e
	.zero		1


	//   ....[66]....
        /*0514*/ 	.word	0x00003b10
        /*0518*/ 	.word	0x000000ff
        /*051c*/ 	.word	0x00000000
        /*0520*/ 	.short	0x010a
        /*0522*/ 	.byte	0x26
	.zero		1


	//   ....[67]....
        /*0524*/ 	.word	0x00003f50
        /*0528*/ 	.word	0x000000ff
        /*052c*/ 	.word	0x00000000
        /*0530*/ 	.short	0x010a
        /*0532*/ 	.byte	0x08
	.zero		1


	//   ....[68]....
        /*0534*/ 	.word	0x00003fe0
        /*0538*/ 	.word	0x000000ff
        /*053c*/ 	.word	0x00000000
        /*0540*/ 	.short	0x010a
        /*0542*/ 	.byte	0x08
	.zero		1


	//   ....[69]....
        /*0544*/ 	.word	0x00004070
        /*0548*/ 	.word	0x000000ff
        /*054c*/ 	.word	0x00000000
        /*0550*/ 	.short	0x010a
        /*0552*/ 	.byte	0x08
	.zero		1


	//   ....[70]....
        /*0554*/ 	.word	0x00004110
        /*0558*/ 	.word	0x00000000
        /*055c*/ 	.word	0x00000000
        /*0560*/ 	.short	0x010a
        /*0562*/ 	.byte	0xff
	.zero		1


	//   ....[71]....
        /*0564*/ 	.word	0x00004150
        /*0568*/ 	.word	0x00000000
        /*056c*/ 	.word	0x00000000
        /*0570*/ 	.short	0x010a
        /*0572*/ 	.byte	0xff
	.zero		1


	//   ....[72]....
        /*0574*/ 	.word	0x000041c0
        /*0578*/ 	.word	0x000000ff
        /*057c*/ 	.word	0x00000000
        /*0580*/ 	.short	0x0101
        /*0582*/ 	.byte	0x05
	.zero		1


	//   ....[73]....
        /*0584*/ 	.word	0x00004200
        /*0588*/ 	.word	0x000000ff
        /*058c*/ 	.word	0x000000f0
        /*0590*/ 	.short	0x010a
        /*0592*/ 	.byte	0x07
	.zero		1


	//   ....[74]....
        /*0594*/ 	.word	0x00004250
        /*0598*/ 	.word	0x000000ff
        /*059c*/ 	.word	0x00000000
        /*05a0*/ 	.short	0x0101
        /*05a2*/ 	.byte	0x05
	.zero		1


	//   ....[75]....
        /*05a4*/ 	.word	0x00004660
        /*05a8*/ 	.word	0x00000000
        /*05ac*/ 	.word	0x00000070
        /*05b0*/ 	.short	0x010a
        /*05b2*/ 	.byte	0xff
	.zero		1


	//   ....[76]....
        /*05b4*/ 	.word	0x00004750
        /*05b8*/ 	.word	0x00000000
        /*05bc*/ 	.word	0x00000000
        /*05c0*/ 	.short	0x0101
        /*05c2*/ 	.byte	0xff
	.zero		1


	//   ....[77]....
        /*05c4*/ 	.word	0x00004a70
        /*05c8*/ 	.word	0x000000ff
        /*05cc*/ 	.word	0x00000068
        /*05d0*/ 	.short	0x010a
        /*05d2*/ 	.byte	0x06
	.zero		1


	//   ....[78]....
        /*05d4*/ 	.word	0x00004bf0
        /*05d8*/ 	.word	0x000000ff
        /*05dc*/ 	.word	0x00000058
        /*05e0*/ 	.short	0x010a
        /*05e2*/ 	.byte	0x06
	.zero		1


	//   ....[79]....
        /*05e4*/ 	.word	0x00004f20
        /*05e8*/ 	.word	0x000000ff
        /*05ec*/ 	.word	0x00000050
        /*05f0*/ 	.short	0x010b
        /*05f2*/ 	.byte	0x06
	.zero		1


	//   ....[80]....
        /*05f4*/ 	.word	0x00004f40
        /*05f8*/ 	.word	0x000000ff
        /*05fc*/ 	.word	0x00000000
        /*0600*/ 	.short	0x0101
        /*0602*/ 	.byte	0x25
	.zero		1


	//   ....[81]....
        /*0604*/ 	.word	0x00004f80
        /*0608*/ 	.word	0x00000000
        /*060c*/ 	.word	0x00000058
        /*0610*/ 	.short	0x010a
        /*0612*/ 	.byte	0xff
	.zero		1


	//   ....[82]....
        /*0614*/ 	.word	0x000052f0
        /*0618*/ 	.word	0x00000000
        /*061c*/ 	.word	0x00000070
        /*0620*/ 	.short	0x010a
        /*0622*/ 	.byte	0xff
	.zero		1


	//   ....[83]....
        /*0624*/ 	.word	0x00005400
        /*0628*/ 	.word	0x00000000
        /*062c*/ 	.word	0x00000000
        /*0630*/ 	.short	0x0101
        /*0632*/ 	.byte	0xff
	.zero		1


	//   ....[84]....
        /*0634*/ 	.word	0x00005da0
        /*0638*/ 	.word	0x000000ff
        /*063c*/ 	.word	0x00000050
        /*0640*/ 	.short	0x010a
        /*0642*/ 	.byte	0x2b
	.zero		1


	//   ....[85]....
        /*0644*/ 	.word	0x00005db0
        /*0648*/ 	.word	0x000000bb
        /*064c*/ 	.word	0x00000090
        /*0650*/ 	.short	0x010a
        /*0652*/ 	.byte	0xff
	.zero		1


	//   ....[86]....
        /*0654*/ 	.word	0x00005f40
        /*0658*/ 	.word	0x000000ff
        /*065c*/ 	.word	0x00000050
        /*0660*/ 	.short	0x010a
        /*0662*/ 	.byte	0x2b
	.zero		1


	//   ....[87]....
        /*0664*/ 	.word	0x00006040
        /*0668*/ 	.word	0x000000ff
        /*066c*/ 	.word	0x00000000
        /*0670*/ 	.short	0x0101
        /*0672*/ 	.byte	0x04
	.zero		1


	//   ....[88]....
        /*0674*/ 	.word	0x000060a0
        /*0678*/ 	.word	0x000000bb
        /*067c*/ 	.word	0x00000090
        /*0680*/ 	.short	0x010a
        /*0682*/ 	.byte	0xff
	.zero		1


	//   ....[89]....
        /*0684*/ 	.word	0x00006340
        /*0688*/ 	.word	0x000000bb
        /*068c*/ 	.word	0x00000000
        /*0690*/ 	.short	0x0101
        /*0692*/ 	.byte	0xff
	.zero		1


	//   ....[90]....
        /*0694*/ 	.word	0x000075f0
        /*0698*/ 	.word	0x00000003
        /*069c*/ 	.word	0x000000e0
        /*06a0*/ 	.short	0x010a
        /*06a2*/ 	.byte	0xff
	.zero		1


	//   ....[91]....
        /*06a4*/ 	.word	0x00007650
        /*06a8*/ 	.word	0x00000002
        /*06ac*/ 	.word	0x00000028
        /*06b0*/ 	.short	0x010a
        /*06b2*/ 	.byte	0xff
	.zero		1


	//   ....[92]....
        /*06b4*/ 	.word	0x000076b0
        /*06b8*/ 	.word	0x00000002
        /*06bc*/ 	.word	0x00000028
        /*06c0*/ 	.short	0x010a
        /*06c2*/ 	.byte	0xff
	.zero		1


	//   ....[93]....
        /*06c4*/ 	.word	0x00007700
        /*06c8*/ 	.word	0x00000002
        /*06cc*/ 	.word	0x00000070
        /*06d0*/ 	.short	0x010a
        /*06d2*/ 	.byte	0xff
	.zero		1


	//   ....[94]....
        /*06d4*/ 	.word	0x00007760
        /*06d8*/ 	.word	0x00000000
        /*06dc*/ 	.word	0x00000000
        /*06e0*/ 	.short	0x010a
        /*06e2*/ 	.byte	0xff
	.zero		1


	//   ....[95]....
        /*06e4*/ 	.word	0x000077c0
        /*06e8*/ 	.word	0x00000000
        /*06ec*/ 	.word	0x00000000
        /*06f0*/ 	.short	0x010a
        /*06f2*/ 	.byte	0xff
	.zero		1


	//   ....[96]....
        /*06f4*/ 	.word	0x00007820
        /*06f8*/ 	.word	0x00000000
        /*06fc*/ 	.word	0x00000000
        /*0700*/ 	.short	0x010a
        /*0702*/ 	.byte	0xff
	.zero		1


	//   ....[97]....
        /*0704*/ 	.word	0x00007880
        /*0708*/ 	.word	0x00000000
        /*070c*/ 	.word	0x00000000
        /*0710*/ 	.short	0x010a
        /*0712*/ 	.byte	0xff
	.zero		1


	//   ....[98]....
        /*0714*/ 	.word	0x000078d0
        /*0718*/ 	.word	0x00000000
        /*071c*/ 	.word	0x000000d0
        /*0720*/ 	.short	0x010a
        /*0722*/ 	.byte	0xff
	.zero		1


	//   ....[99]....
        /*0724*/ 	.word	0x00007930
        /*0728*/ 	.word	0x00000000
        /*072c*/ 	.word	0x00000080
        /*0730*/ 	.short	0x010a
        /*0732*/ 	.byte	0xff
	.zero		1


	//   ....[100]....
        /*0734*/ 	.word	0x00007980
        /*0738*/ 	.word	0x00000000
        /*073c*/ 	.word	0x00000070
        /*0740*/ 	.short	0x010a
        /*0742*/ 	.byte	0xff
	.zero		1


	//   ....[101]....
        /*0744*/ 	.word	0x000079e0
        /*0748*/ 	.word	0x00000000
        /*074c*/ 	.word	0x00000080
        /*0750*/ 	.short	0x010a
        /*0752*/ 	.byte	0xff
	.zero		1


	//   ....[102]....
        /*0754*/ 	.word	0x00007a40
        /*0758*/ 	.word	0x00000004
        /*075c*/ 	.word	0x00000008
        /*0760*/ 	.short	0x010a
        /*0762*/ 	.byte	0xff
	.zero		1


	//   ....[103]....
        /*0764*/ 	.word	0x00007b20
        /*0768*/ 	.word	0x00000002
        /*076c*/ 	.word	0x00000008
        /*0770*/ 	.short	0x010a
        /*0772*/ 	.byte	0xff
	.zero		1


	//   ....[104]....
        /*0774*/ 	.word	0x00007b70
        /*0778*/ 	.word	0x00000000
        /*077c*/ 	.word	0x00000070
        /*0780*/ 	.short	0x010a
        /*0782*/ 	.byte	0xff
	.zero		1


	//   ....[105]....
        /*0784*/ 	.word	0x00007bd0
        /*0788*/ 	.word	0x00000000
        /*078c*/ 	.word	0x000000b0
        /*0790*/ 	.short	0x010a
        /*0792*/ 	.byte	0xff
	.zero		1


	//   ....[106]....
        /*0794*/ 	.word	0x00007c30
        /*0798*/ 	.word	0x00000000
        /*079c*/ 	.word	0x00000000
        /*07a0*/ 	.short	0x010a
        /*07a2*/ 	.byte	0xff
	.zero		1


	//   ....[107]....
        /*07a4*/ 	.word	0x00007c90
        /*07a8*/ 	.word	0x00000000
        /*07ac*/ 	.word	0x00000000
        /*07b0*/ 	.short	0x010a
        /*07b2*/ 	.byte	0xff
	.zero		1


	//   ....[108]....
        /*07b4*/ 	.word	0x00007cf0
        /*07b8*/ 	.word	0x00000000
        /*07bc*/ 	.word	0x00000000
        /*07c0*/ 	.short	0x010a
        /*07c2*/ 	.byte	0xff
	.zero		1


	//   ....[109]....
        /*07c4*/ 	.word	0x00007d50
        /*07c8*/ 	.word	0x00000000
        /*07cc*/ 	.word	0x00000000
        /*07d0*/ 	.short	0x010a
        /*07d2*/ 	.byte	0xff
	.zero		1


	//   ....[110]....
        /*07d4*/ 	.word	0x00007db0
        /*07d8*/ 	.word	0x00000000
        /*07dc*/ 	.word	0x000000f0
        /*07e0*/ 	.short	0x010a
        /*07e2*/ 	.byte	0xff
	.zero		1


	//   ....[111]....
        /*07e4*/ 	.word	0x00007e00
        /*07e8*/ 	.word	0x00000000
        /*07ec*/ 	.word	0x00000070
        /*07f0*/ 	.short	0x010a
        /*07f2*/ 	.byte	0xff
	.zero		1


	//   ....[112]....
        /*07f4*/ 	.word	0x00007e60
        /*07f8*/ 	.word	0x00000000
        /*07fc*/ 	.word	0x00000068
        /*0800*/ 	.short	0x010a
        /*0802*/ 	.byte	0xff
	.zero		1


	//   ....[113]....
        /*0804*/ 	.word	0x00007ec0
        /*0808*/ 	.word	0x00000003
        /*080c*/ 	.word	0x00000058
        /*0810*/ 	.short	0x010a
        /*0812*/ 	.byte	0xff
	.zero		1


	//   ....[114]....
        /*0814*/ 	.word	0x00007f10
        /*0818*/ 	.word	0x00000000
        /*081c*/ 	.word	0x00000070
        /*0820*/ 	.short	0x010a
        /*0822*/ 	.byte	0xff
	.zero		1


	//   ....[115]....
        /*0824*/ 	.word	0x00007f70
        /*0828*/ 	.word	0x00000000
        /*082c*/ 	.word	0x00000050
        /*0830*/ 	.short	0x010a
        /*0832*/ 	.byte	0xff
	.zero		1


	//   ....[116]....
        /*0834*/ 	.word	0x00007fc0
        /*0838*/ 	.word	0x000000bb
        /*083c*/ 	.word	0x00000090
        /*0840*/ 	.short	0x010a
        /*0842*/ 	.byte	0xff
	.zero		1


	//----- nvinfo : EIATTR_NUM_MBARRIERS
	.align		4
.L_47:
        /*0844*/ 	.byte	0x03, 0x38
        /*0846*/ 	.short	0x001f


	//----- nvinfo : EIATTR_EXIT_INSTR_OFFSETS
	.align		4
        /*0848*/ 	.byte	0x04, 0x1c
        /*084a*/ 	.short	(.L_49 - .L_48)


	//   ....[0]....
.L_48:
        /*084c*/ 	.word	0x000029e0


	//   ....[1]....
        /*0850*/ 	.word	0x00002ee0


	//   ....[2]....
        /*0854*/ 	.word	0x00002f40


	//   ....[3]....
        /*0858*/ 	.word	0x00004480


	//   ....[4]....
        /*085c*/ 	.word	0x00004fb0


	//   ....[5]....
        /*0860*/ 	.word	0x00004ff0


	//   ....[6]....
        /*0864*/ 	.word	0x000075e0


	//----- nvinfo : EIATTR_MAX_THREADS
	.align		4
.L_49:
        /*0868*/ 	.byte	0x04, 0x05
        /*086a*/ 	.short	(.L_51 - .L_50)
.L_50:
        /*086c*/ 	.word	0x00000100
        /*0870*/ 	.word	0x00000001
        /*0874*/ 	.word	0x00000001


	//----- nvinfo : EIATTR_CRS_STACK_SIZE
	.align		4
.L_51:
        /*0878*/ 	.byte	0x04, 0x1e
        /*087a*/ 	.short	(.L_53 - .L_52)
.L_52:
        /*087c*/ 	.word	0x00000000


	//----- nvinfo : EIATTR_CBANK_PARAM_SIZE
	.align		4
.L_53:
        /*0880*/ 	.byte	0x03, 0x19
        /*0882*/ 	.short	0x0800


	//----- nvinfo : EIATTR_PARAM_CBANK
	.align		4
        /*0884*/ 	.byte	0x04, 0x0a
        /*0886*/ 	.short	(.L_55 - .L_54)
	.align		4
.L_54:
        /*0888*/ 	.word	index@(.nv.constant0._ZN7cutlass13device_kernelINS_4gemm6kernel13GemmUniversalIN4cute5tupleIJiiiiEEENS1_10collective13CollectiveMmaINS1_35MainloopSm100TmaUmmaWarpSpecializedILi5ELi2ELi4ENS5_IJNS4_1CILi2EEENSA_ILi1EEESC_EEEEENS5_IJNSA_ILi256EEENSA_ILi64EEESF_EEEaNS5_IJlSC_lEEEaSI_NS4_8TiledMMAINS4_8MMA_AtomIJNS4_21SM100_MMA_S8_2x1SM_SSIaaiLi256ELi64ELNS4_4UMMA5MajorE0ELSN_0ELNSM_8SaturateE0EEEEEENS4_6LayoutINS5_IJSC_SC_SC_EEENS5_IJNSA_ILi0EEEST_ST_EEEEENS5_IJNS4_10UnderscoreESW_SW_EEEEENS4_18SM100_TMA_2SM_LOADENS4_14ComposedLayoutINS4_7SwizzleILi3ELi4ELi3EEENS4_18smem_ptr_flag_bitsILi8EEENSR_INS5_IJNSA_ILi8EEENSA_ILi128EEEEEENS5_IJS16_SC_EEEEEEEvNS4_8identityESZ_S1A_vS1B_EENS_8epilogue10collective18CollectiveEpilogueINS1D_23Sm100TmaWarpSpecializedILi1ELi1ELi64ELb0ELb0EEEJNS5_IJS16_SG_SF_EEENS5_IJNSR_IS16_SC_EENSR_ISG_SC_EEEEEaSI_aSI_NS1D_6fusion15FusionCallbacksIS1H_NS1M_17LinearCombinationIaiaiLNS_15FloatRoundStyleE2EEES1I_S1L_JEEENS4_5SM1004TMEM4LOAD26SM100_TMEM_LOAD_32dp32b64xENS4_13SM90_TMA_LOADENS10_INS11_ILi2ELi4ELi3EEES14_NSR_INS5_IJS15_SG_EEENS5_IJSG_SC_EEEEEEENS4_39AutoVectorizingCopyWithAssumedAlignmentILi128EEENS4_14SM90_TMA_STOREES21_S23_S23_EEEvvEEEEvNT_6ParamsE)
        /*088c*/ 	.short	0x0380
        /*088e*/ 	.short	0x0800


	//----- nvinfo : EIATTR_SW_WAR
	.align		4
.L_55:
        /*0890*/ 	.byte	0x04, 0x36
        /*0892*/ 	.short	(.L_57 - .L_56)
.L_56:
        /*0894*/ 	.word	0x00000008
.L_57:


//--------------------- .nv.callgraph             --------------------------
	.section	.nv.callgraph,"",@"SHT_CUDA_CALLGRAPH"
	.align	4
	.sectionentsize	8
	.align		4
        /*0000*/ 	.word	0x00000000
	.align		4
        /*0004*/ 	.word	0xffffffff
	.align		4
        /*0008*/ 	.word	index@(_ZN7cutlass13device_kernelINS_4gemm6kernel13GemmUniversalIN4cute5tupleIJiiiiEEENS1_10collective13CollectiveMmaINS1_35MainloopSm100TmaUmmaWarpSpecializedILi5ELi2ELi4ENS5_IJNS4_1CILi2EEENSA_ILi1EEESC_EEEEENS5_IJNSA_ILi256EEENSA_ILi64EEESF_EEEaNS5_IJlSC_lEEEaSI_NS4_8TiledMMAINS4_8MMA_AtomIJNS4_21SM100_MMA_S8_2x1SM_SSIaaiLi256ELi64ELNS4_4UMMA5MajorE0ELSN_0ELNSM_8SaturateE0EEEEEENS4_6LayoutINS5_IJSC_SC_SC_EEENS5_IJNSA_ILi0EEEST_ST_EEEEENS5_IJNS4_10UnderscoreESW_SW_EEEEENS4_18SM100_TMA_2SM_LOADENS4_14ComposedLayoutINS4_7SwizzleILi3ELi4ELi3EEENS4_18smem_ptr_flag_bitsILi8EEENSR_INS5_IJNSA_ILi8EEENSA_ILi128EEEEEENS5_IJS16_SC_EEEEEEEvNS4_8identityESZ_S1A_vS1B_EENS_8epilogue10collective18CollectiveEpilogueINS1D_23Sm100TmaWarpSpecializedILi1ELi1ELi64ELb0ELb0EEEJNS5_IJS16_SG_SF_EEENS5_IJNSR_IS16_SC_EENSR_ISG_SC_EEEEEaSI_aSI_NS1D_6fusion15FusionCallbacksIS1H_NS1M_17LinearCombinationIaiaiLNS_15FloatRoundStyleE2EEES1I_S1L_JEEENS4_5SM1004TMEM4LOAD26SM100_TMEM_LOAD_32dp32b64xENS4_13SM90_TMA_LOADENS10_INS11_ILi2ELi4ELi3EEES14_NSR_INS5_IJS15_SG_EEENS5_IJSG_SC_EEEEEEENS4_39AutoVectorizingCopyWithAssumedAlignmentILi128EEENS4_14SM90_TMA_STOREES21_S23_S23_EEEvvEEEEvNT_6ParamsE)
	.align		4
        /*000c*/ 	.word	index@(__assertfail)
	.align		4
        /*0010*/ 	.word	0x00000000
	.align		4
        /*0014*/ 	.word	0xfffffffe
	.align		4
        /*0018*/ 	.word	0x00000000
	.align		4
        /*001c*/ 	.word	0xfffffffd
	.align		4
        /*0020*/ 	.word	0x00000000
	.align		4
        /*0024*/ 	.word	0xfffffffc


//--------------------- .nv.constant4             --------------------------
	.section	.nv.constant4,"a",@progbits
	.align	8
	.align		8
.nv.constant4:
        /*0000*/ 	.dword	__assertfail
	.align		8
        /*0008*/ 	.dword	__unnamed_1
	.align		8
        /*0010*/ 	.dword	__unnamed_2
	.align		8
        /*0018*/ 	.dword	_ZN40_INTERNAL_264452a5_4_k_cu_1ce748d0_214714cuda3std3__45__cpo5beginE
	.align		8
        /*0020*/ 	.dword	_ZN40_INTERNAL_264452a5_4_k_cu_1ce748d0_214714cuda3std3__45__cpo3endE
	.align		8
        /*0028*/ 	.dword	_ZN40_INTERNAL_264452a5_4_k_cu_1ce748d0_214714cuda3std3__45__cpo6cbeginE
	.align		8
        /*0030*/ 	.dword	_ZN40_INTERNAL_264452a5_4_k_cu_1ce748d0_214714cuda3std3__45__cpo4cendE
	.align		8
        /*0038*/ 	.dword	_ZN40_INTERNAL_264452a5_4_k_cu_1ce748d0_214714cuda3std3__442_GLOBAL__N__264452a5_4_k_cu_1ce748d0_214716ignoreE
	.align		8
        /*0040*/ 	.dword	_ZN40_INTERNAL_264452a5_4_k_cu_1ce748d0_214714cuda3std3__419piecewise_constructE
	.align		8
        /*0048*/ 	.dword	_ZN40_INTERNAL_264452a5_4_k_cu_1ce748d0_214714cuda3std3__48in_placeE
	.align		8
        /*0050*/ 	.dword	_ZN40_INTERNAL_264452a5_4_k_cu_1ce748d0_214714cuda3std6ranges3__45__cpo4swapE
	.align		8
        /*0058*/ 	.dword	_ZN40_INTERNAL_264452a5_4_k_cu_1ce748d0_214714cuda3std6ranges3__45__cpo9iter_moveE
	.align		8
        /*0060*/ 	.dword	_ZN40_INTERNAL_264452a5_4_k_cu_1ce748d0_214714cute7productE
	.align		8
        /*0068*/ 	.dword	_ZN40_INTERNAL_264452a5_4_k_cu_1ce748d0_214714cute1_E
	.align		8
        /*0070*/ 	.dword	$str$25
	.align		8
        /*0078*/ 	.dword	$str$26
	.align		8
        /*0080*/ 	.dword	$str$27
	.align		8
        /*0088*/ 	.dword	$str$28


//--------------------- .text._ZN7cutlass13device_kernelINS_4gemm6kernel13GemmUniversalIN4cute5tupleIJiiiiEEENS1_10collective13CollectiveMmaINS1_35MainloopSm100TmaUmmaWarpSpecializedILi5ELi2ELi4ENS5_IJNS4_1CILi2EEENSA_ILi1EEESC_EEEEENS5_IJNSA_ILi256EEENSA_ILi64EEESF_EEEaNS5_IJlSC_lEEEaSI_NS4_8TiledMMAINS4_8MMA_AtomIJNS4_21SM100_MMA_S8_2x1SM_SSIaaiLi256ELi64ELNS4_4UMMA5MajorE0ELSN_0ELNSM_8SaturateE0EEEEEENS4_6LayoutINS5_IJSC_SC_SC_EEENS5_IJNSA_ILi0EEEST_ST_EEEEENS5_IJNS4_10UnderscoreESW_SW_EEEEENS4_18SM100_TMA_2SM_LOADENS4_14ComposedLayoutINS4_7SwizzleILi3ELi4ELi3EEENS4_18smem_ptr_flag_bitsILi8EEENSR_INS5_IJNSA_ILi8EEENSA_ILi128EEEEEENS5_IJS16_SC_EEEEEEEvNS4_8identityESZ_S1A_vS1B_EENS_8epilogue10collective18CollectiveEpilogueINS1D_23Sm100TmaWarpSpecializedILi1ELi1ELi64ELb0ELb0EEEJNS5_IJS16_SG_SF_EEENS5_IJNSR_IS16_SC_EENSR_ISG_SC_EEEEEaSI_aSI_NS1D_6fusion15FusionCallbacksIS1H_NS1M_17LinearCombinationIaiaiLNS_15FloatRoundStyleE2EEES1I_S1L_JEEENS4_5SM1004TMEM4LOAD26SM100_TMEM_LOAD_32dp32b64xENS4_13SM90_TMA_LOADENS10_INS11_ILi2ELi4ELi3EEES14_NSR_INS5_IJS15_SG_EEENS5_IJSG_SC_EEEEEEENS4_39AutoVectorizingCopyWithAssumedAlignmentILi128EEENS4_14SM90_TMA_STOREES21_S23_S23_EEEvvEEEEvNT_6ParamsE --------------------------
	.section	.text._ZN7cutlass13device_kernelINS_4gemm6kernel13GemmUniversalIN4cute5tupleIJiiiiEEENS1_10collective13CollectiveMmaINS1_35MainloopSm100TmaUmmaWarpSpecializedILi5ELi2ELi4ENS5_IJNS4_1CILi2EEENSA_ILi1EEESC_EEEEENS5_IJNSA_ILi256EEENSA_ILi64EEESF_EEEaNS5_IJlSC_lEEEaSI_NS4_8TiledMMAINS4_8MMA_AtomIJNS4_21SM100_MMA_S8_2x1SM_SSIaaiLi256ELi64ELNS4_4UMMA5MajorE0ELSN_0ELNSM_8SaturateE0EEEEEENS4_6LayoutINS5_IJSC_SC_SC_EEENS5_IJNSA_ILi0EEEST_ST_EEEEENS5_IJNS4_10UnderscoreESW_SW_EEEEENS4_18SM100_TMA_2SM_LOADENS4_14ComposedLayoutINS4_7SwizzleILi3ELi4ELi3EEENS4_18smem_ptr_flag_bitsILi8EEENSR_INS5_IJNSA_ILi8EEENSA_ILi128EEEEEENS5_IJS16_SC_EEEEEEEvNS4_8identityESZ_S1A_vS1B_EENS_8epilogue10collective18CollectiveEpilogueINS1D_23Sm100TmaWarpSpecializedILi1ELi1ELi64ELb0ELb0EEEJNS5_IJS16_SG_SF_EEENS5_IJNSR_IS16_SC_EENSR_ISG_SC_EEEEEaSI_aSI_NS1D_6fusion15FusionCallbacksIS1H_NS1M_17LinearCombinationIaiaiLNS_15FloatRoundStyleE2EEES1I_S1L_JEEENS4_5SM1004TMEM4LOAD26SM100_TMEM_LOAD_32dp32b64xENS4_13SM90_TMA_LOADENS10_INS11_ILi2ELi4ELi3EEES14_NSR_INS5_IJS15_SG_EEENS5_IJSG_SC_EEEEEEENS4_39AutoVectorizingCopyWithAssumedAlignmentILi128EEENS4_14SM90_TMA_STOREES21_S23_S23_EEEvvEEEEvNT_6ParamsE,"ax",@progbits
	.align	128
.text._ZN7cutlass13device_kernelINS_4gemm6kernel13GemmUniversalIN4cute5tupleIJiiiiEEENS1_10collective13CollectiveMmaINS1_35MainloopSm100TmaUmmaWarpSpecializedILi5ELi2ELi4ENS5_IJNS4_1CILi2EEENSA_ILi1EEESC_EEEEENS5_IJNSA_ILi256EEENSA_ILi64EEESF_EEEaNS5_IJlSC_lEEEaSI_NS4_8TiledMMAINS4_8MMA_AtomIJNS4_21SM100_MMA_S8_2x1SM_SSIaaiLi256ELi64ELNS4_4UMMA5MajorE0ELSN_0ELNSM_8SaturateE0EEEEEENS4_6LayoutINS5_IJSC_SC_SC_EEENS5_IJNSA_ILi0EEEST_ST_EEEEENS5_IJNS4_10UnderscoreESW_SW_EEEEENS4_18SM100_TMA_2SM_LOADENS4_14ComposedLayoutINS4_7SwizzleILi3ELi4ELi3EEENS4_18smem_ptr_flag_bitsILi8EEENSR_INS5_IJNSA_ILi8EEENSA_ILi128EEEEEENS5_IJS16_SC_EEEEEEEvNS4_8identityESZ_S1A_vS1B_EENS_8epilogue10collective18CollectiveEpilogueINS1D_23Sm100TmaWarpSpecializedILi1ELi1ELi64ELb0ELb0EEEJNS5_IJS16_SG_SF_EEENS5_IJNSR_IS16_SC_EENSR_ISG_SC_EEEEEaSI_aSI_NS1D_6fusion15FusionCallbacksIS1H_NS1M_17LinearCombinationIaiaiLNS_15FloatRoundStyleE2EEES1I_S1L_JEEENS4_5SM1004TMEM4LOAD26SM100_TMEM_LOAD_32dp32b64xENS4_13SM90_TMA_LOADENS10_INS11_ILi2ELi4ELi3EEES14_NSR_INS5_IJS15_SG_EEENS5_IJSG_SC_EEEEEEENS4_39AutoVectorizingCopyWithAssumedAlignmentILi128EEENS4_14SM90_TMA_STOREES21_S23_S23_EEEvvEEEEvNT_6ParamsE:
        .type           _ZN7cutlass13device_kernelINS_4gemm6kernel13GemmUniversalIN4cute5tupleIJiiiiEEENS1_10collective13CollectiveMmaINS1_35MainloopSm100TmaUmmaWarpSpecializedILi5ELi2ELi4ENS5_IJNS4_1CILi2EEENSA_ILi1EEESC_EEEEENS5_IJNSA_ILi256EEENSA_ILi64EEESF_EEEaNS5_IJlSC_lEEEaSI_NS4_8TiledMMAINS4_8MMA_AtomIJNS4_21SM100_MMA_S8_2x1SM_SSIaaiLi256ELi64ELNS4_4UMMA5MajorE0ELSN_0ELNSM_8SaturateE0EEEEEENS4_6LayoutINS5_IJSC_SC_SC_EEENS5_IJNSA_ILi0EEEST_ST_EEEEENS5_IJNS4_10UnderscoreESW_SW_EEEEENS4_18SM100_TMA_2SM_LOADENS4_14ComposedLayoutINS4_7SwizzleILi3ELi4ELi3EEENS4_18smem_ptr_flag_bitsILi8EEENSR_INS5_IJNSA_ILi8EEENSA_ILi128EEEEEENS5_IJS16_SC_EEEEEEEvNS4_8identityESZ_S1A_vS1B_EENS_8epilogue10collective18CollectiveEpilogueINS1D_23Sm100TmaWarpSpecializedILi1ELi1ELi64ELb0ELb0EEEJNS5_IJS16_SG_SF_EEENS5_IJNSR_IS16_SC_EENSR_ISG_SC_EEEEEaSI_aSI_NS1D_6fusion15FusionCallbacksIS1H_NS1M_17LinearCombinationIaiaiLNS_15FloatRoundStyleE2EEES1I_S1L_JEEENS4_5SM1004TMEM4LOAD26SM100_TMEM_LOAD_32dp32b64xENS4_13SM90_TMA_LOADENS10_INS11_ILi2ELi4ELi3EEES14_NSR_INS5_IJS15_SG_EEENS5_IJSG_SC_EEEEEEENS4_39AutoVectorizingCopyWithAssumedAlignmentILi128EEENS4_14SM90_TMA_STOREES21_S23_S23_EEEvvEEEEvNT_6ParamsE,@function
        .size           _ZN7cutlass13device_kernelINS_4gemm6kernel13GemmUniversalIN4cute5tupleIJiiiiEEENS1_10collective13CollectiveMmaINS1_35MainloopSm100TmaUmmaWarpSpecializedILi5ELi2ELi4ENS5_IJNS4_1CILi2EEENSA_ILi1EEESC_EEEEENS5_IJNSA_ILi256EEENSA_ILi64EEESF_EEEaNS5_IJlSC_lEEEaSI_NS4_8TiledMMAINS4_8MMA_AtomIJNS4_21SM100_MMA_S8_2x1SM_SSIaaiLi256ELi64ELNS4_4UMMA5MajorE0ELSN_0ELNSM_8SaturateE0EEEEEENS4_6LayoutINS5_IJSC_SC_SC_EEENS5_IJNSA_ILi0EEEST_ST_EEEEENS5_IJNS4_10UnderscoreESW_SW_EEEEENS4_18SM100_TMA_2SM_LOADENS4_14ComposedLayoutINS4_7SwizzleILi3ELi4ELi3EEENS4_18smem_ptr_flag_bitsILi8EEENSR_INS5_IJNSA_ILi8EEENSA_ILi128EEEEEENS5_IJS16_SC_EEEEEEEvNS4_8identityESZ_S1A_vS1B_EENS_8epilogue10collective18CollectiveEpilogueINS1D_23Sm100TmaWarpSpecializedILi1ELi1ELi64ELb0ELb0EEEJNS5_IJS16_SG_SF_EEENS5_IJNSR_IS16_SC_EENSR_ISG_SC_EEEEEaSI_aSI_NS1D_6fusion15FusionCallbacksIS1H_NS1M_17LinearCombinationIaiaiLNS_15FloatRoundStyleE2EEES1I_S1L_JEEENS4_5SM1004TMEM4LOAD26SM100_TMEM_LOAD_32dp32b64xENS4_13SM90_TMA_LOADENS10_INS11_ILi2ELi4ELi3EEES14_NSR_INS5_IJS15_SG_EEENS5_IJSG_SC_EEEEEEENS4_39AutoVectorizingCopyWithAssumedAlignmentILi128EEENS4_14SM90_TMA_STOREES21_S23_S23_EEEvvEEEEvNT_6ParamsE,(.L_x_152 - _ZN7cutlass13device_kernelINS_4gemm6kernel13GemmUniversalIN4cute5tupleIJiiiiEEENS1_10collective13CollectiveMmaINS1_35MainloopSm100TmaUmmaWarpSpecializedILi5ELi2ELi4ENS5_IJNS4_1CILi2EEENSA_ILi1EEESC_EEEEENS5_IJNSA_ILi256EEENSA_ILi64EEESF_EEEaNS5_IJlSC_lEEEaSI_NS4_8TiledMMAINS4_8MMA_AtomIJNS4_21SM100_MMA_S8_2x1SM_SSIaaiLi256ELi64ELNS4_4UMMA5MajorE0ELSN_0ELNSM_8SaturateE0EEEEEENS4_6LayoutINS5_IJSC_SC_SC_EEENS5_IJNSA_ILi0EEEST_ST_EEEEENS5_IJNS4_10UnderscoreESW_SW_EEEEENS4_18SM100_TMA_2SM_LOADENS4_14ComposedLayoutINS4_7SwizzleILi3ELi4ELi3EEENS4_18smem_ptr_flag_bitsILi8EEENSR_INS5_IJNSA_ILi8EEENSA_ILi128EEEEEENS5_IJS16_SC_EEEEEEEvNS4_8identityESZ_S1A_vS1B_EENS_8epilogue10collective18CollectiveEpilogueINS1D_23Sm100TmaWarpSpecializedILi1ELi1ELi64ELb0ELb0EEEJNS5_IJS16_SG_SF_EEENS5_IJNSR_IS16_SC_EENSR_ISG_SC_EEEEEaSI_aSI_NS1D_6fusion15FusionCallbacksIS1H_NS1M_17LinearCombinationIaiaiLNS_15FloatRoundStyleE2EEES1I_S1L_JEEENS4_5SM1004TMEM4LOAD26SM100_TMEM_LOAD_32dp32b64xENS4_13SM90_TMA_LOADENS10_INS11_ILi2ELi4ELi3EEES14_NSR_INS5_IJS15_SG_EEENS5_IJSG_SC_EEEEEEENS4_39AutoVectorizingCopyWithAssumedAlignmentILi128EEENS4_14SM90_TMA_STOREES21_S23_S23_EEEvvEEEEvNT_6ParamsE)
        .other          _ZN7cutlass13device_kernelINS_4gemm6kernel13GemmUniversalIN4cute5tupleIJiiiiEEENS1_10collective13CollectiveMmaINS1_35MainloopSm100TmaUmmaWarpSpecializedILi5ELi2ELi4ENS5_IJNS4_1CILi2EEENSA_ILi1EEESC_EEEEENS5_IJNSA_ILi256EEENSA_ILi64EEESF_EEEaNS5_IJlSC_lEEEaSI_NS4_8TiledMMAINS4_8MMA_AtomIJNS4_21SM100_MMA_S8_2x1SM_SSIaaiLi256ELi64ELNS4_4UMMA5MajorE0ELSN_0ELNSM_8SaturateE0EEEEEENS4_6LayoutINS5_IJSC_SC_SC_EEENS5_IJNSA_ILi0EEEST_ST_EEEEENS5_IJNS4_10UnderscoreESW_SW_EEEEENS4_18SM100_TMA_2SM_LOADENS4_14ComposedLayoutINS4_7SwizzleILi3ELi4ELi3EEENS4_18smem_ptr_flag_bitsILi8EEENSR_INS5_IJNSA_ILi8EEENSA_ILi128EEEEEENS5_IJS16_SC_EEEEEEEvNS4_8identityESZ_S1A_vS1B_EENS_8epilogue10collective18CollectiveEpilogueINS1D_23Sm100TmaWarpSpecializedILi1ELi1ELi64ELb0ELb0EEEJNS5_IJS16_SG_SF_EEENS5_IJNSR_IS16_SC_EENSR_ISG_SC_EEEEEaSI_aSI_NS1D_6fusion15FusionCallbacksIS1H_NS1M_17LinearCombinationIaiaiLNS_15FloatRoundStyleE2EEES1I_S1L_JEEENS4_5SM1004TMEM4LOAD26SM100_TMEM_LOAD_32dp32b64xENS4_13SM90_TMA_LOADENS10_INS11_ILi2ELi4ELi3EEES14_NSR_INS5_IJS15_SG_EEENS5_IJSG_SC_EEEEEEENS4_39AutoVectorizingCopyWithAssumedAlignmentILi128EEENS4_14SM90_TMA_STOREES21_S23_S23_EEEvvEEEEvNT_6ParamsE,@"STO_CUDA_ENTRY STV_DEFAULT"
_ZN7cutlass13device_kernelINS_4gemm6kernel13GemmUniversalIN4cute5tupleIJiiiiEEENS1_10collective13CollectiveMmaINS1_35MainloopSm100TmaUmmaWarpSpecializedILi5ELi2ELi4ENS5_IJNS4_1CILi2EEENSA_ILi1EEESC_EEEEENS5_IJNSA_ILi256EEENSA_ILi64EEESF_EEEaNS5_IJlSC_lEEEaSI_NS4_8TiledMMAINS4_8MMA_AtomIJNS4_21SM100_MMA_S8_2x1SM_SSIaaiLi256ELi64ELNS4_4UMMA5MajorE0ELSN_0ELNSM_8SaturateE0EEEEEENS4_6LayoutINS5_IJSC_SC_SC_EEENS5_IJNSA_ILi0EEEST_ST_EEEEENS5_IJNS4_10UnderscoreESW_SW_EEEEENS4_18SM100_TMA_2SM_LOADENS4_14ComposedLayoutINS4_7SwizzleILi3ELi4ELi3EEENS4_18smem_ptr_flag_bitsILi8EEENSR_INS5_IJNSA_ILi8EEENSA_ILi128EEEEEENS5_IJS16_SC_EEEEEEEvNS4_8identityESZ_S1A_vS1B_EENS_8epilogue10collective18CollectiveEpilogueINS1D_23Sm100TmaWarpSpecializedILi1ELi1ELi64ELb0ELb0EEEJNS5_IJS16_SG_SF_EEENS5_IJNSR_IS16_SC_EENSR_ISG_SC_EEEEEaSI_aSI_NS1D_6fusion15FusionCallbacksIS1H_NS1M_17LinearCombinationIaiaiLNS_15FloatRoundStyleE2EEES1I_S1L_JEEENS4_5SM1004TMEM4LOAD26SM100_TMEM_LOAD_32dp32b64xENS4_13SM90_TMA_LOADENS10_INS11_ILi2ELi4ELi3EEES14_NSR_INS5_IJS15_SG_EEENS5_IJSG_SC_EEEEEEENS4_39AutoVectorizingCopyWithAssumedAlignmentILi128EEENS4_14SM90_TMA_STOREES21_S23_S23_EEEvvEEEEvNT_6ParamsE:
[----:B------:R-:W1:Y:S01]  /*0000*/  LDC R1, c[0x0][0x37c] ;  /* 0x0000df00ff017b82 */ /* 0x000e620000000800 */
[----:B------:R-:W2:Y:S01]  /*0010*/  S2R R175, SR_TID.X ;  /* 0x0000000000af7919 */ /* 0x000ea20000002100 */
[----:B------:R-:W3:Y:S06]  /*0020*/  LDCU.64 UR6, c[0x0][0x890] ;  /* 0x00011200ff0677ac */ /* 0x000eec0008000a00 */
[----:B------:R-:W4:Y:S01]  /*0030*/  S2UR UR37, SR_CgaCtaId ;  /* 0x00000000002579c3 */ /* 0x000f220000008800 */
[----:B------:R-:W-:Y:S02]  /*0040*/  PRMT R167, RZ, 0x7610, R167 ;  /* 0x00007610ffa77816 */ /* 0x000fe400000000a7 */
[----:B------:R-:W-:Y:S01]  /*0050*/  ELECT P1, URZ, PT ;  /* 0x0000000000ff782f */ /* 0x000fe20003820000 */
[----:B------:R-:W1:Y:S01]  /*0060*/  LDCU.64 UR40, c[0x0][0x358] ;  /* 0x00006b00ff2877ac */ /* 0x000e620008000a00 */
[----:B---3--:R-:W-:-:S04]  /*0070*/  UISETP.NE.U32.AND UP0, UPT, UR6, URZ, UPT ;  /* 0x000000ff0600728c */ /* 0x008fc8000bf05070 */
[----:B------:R-:W-:Y:S02]  /*0080*/  UISETP.NE.AND.EX UP0, UPT, UR7, URZ, UPT, UP0 ;  /* 0x000000ff0700728c */ /* 0x000fe4000bf05300 */
[----:B----4-:R-:W-:Y:S02]  /*0090*/  ULOP3.LUT UR5, UR37, 0x1, URZ, 0xc0, !UPT ;  /* 0x0000000125057892 */ /* 0x010fe4000f8ec0ff */
[----:B------:R-:W-:Y:S01]  /*00a0*/  ULOP3.LUT UR4, UR37, 0x1, URZ, 0x3c, !UPT ;  /* 0x0000000125047892 */ /* 0x000fe2000f8e3cff */
[----:B--2---:R-:W-:-:S05]  /*00b0*/  SHF.R.U32.HI R180, RZ, 0x5, R175 ;  /* 0x00000005ffb47819 */ /* 0x004fca00000116af */
[----:B------:R-:W2:Y:S02]  /*00c0*/  SHFL.IDX PT, R0, R180, RZ, 0x1f ;  /* 0x00001fffb4007589 */ /* 0x000ea400000e0000 */
[----:B--2---:R-:W-:Y:S01]  /*00d0*/  R2UR UR10, R0 ;  /* 0x00000000000a72ca */ /* 0x004fe200000e0000 */
[----:B-1----:R-:W-:-:S14]  /*00e0*/  BRA.U UP0, `(.L_x_0) ;  /* 0x00000001002c7547 */ /* 0x002fdc000b800000 */
[----:B------:R-:W1:Y:S02]  /*00f0*/  LDCU.64 UR8, c[0x0][0x888] ;  /* 0x00011100ff0877ac */ /* 0x000e640008000a00 */
[----:B-1----:R-:W-:-:S04]  /*0100*/  UISETP.NE.U32.AND UP0, UPT, UR8, URZ, UPT ;  /* 0x000000ff0800728c */ /* 0x002fc8000bf05070 */
[----:B------:R-:W-:-:S09]  /*0110*/  UISETP.NE.AND.EX UP0, UPT, UR9, URZ, UPT, UP0 ;  /* 0x000000ff0900728c */ /* 0x000fd2000bf05300 */
[----:B------:R-:W-:Y:S05]  /*0120*/  BRA.U !UP0, `(.L_x_1) ;  /* 0x0000000108107547 */ /* 0x000fea000b800000 */
[----:B------:R-:W1:Y:S02]  /*0130*/  LDC.64 R80, c[0x0][0x888] ;  /* 0x00022200ff507b82 */ /* 0x000e640000000a00 */
[----:B-1----:R1:W5:Y:S01]  /*0140*/  LDG.E R80, desc[UR40][R80.64] ;  /* 0x0000002850507981 */ /* 0x002362000c1e1900 */
[----:B------:R-:W-:Y:S01]  /*0150*/  HFMA2 R167, -RZ, RZ, 0, 5.9604644775390625e-08 ;  /* 0x00000001ffa77431 */ /* 0x000fe200000001ff */
[----:B------:R-:W-:Y:S05]  /*0160*/  BRA `(.L_x_0) ;  /* 0x00000000000c7947 */ /* 0x000fea0003800000 */
.L_x_1:
[----:B------:R-:W1:Y:S01]  /*0170*/  LDCU UR8, c[0x0][0x880] ;  /* 0x00011000ff0877ac */ /* 0x000e620008000800 */
[----:B------:R-:W-:Y:S01]  /*0180*/  HFMA2 R167, -RZ, RZ, 0, 5.9604644775390625e-08 ;  /* 0x00000001ffa77431 */ /* 0x000fe200000001ff */
[----:B-1----:R-:W-:-:S07]  /*0190*/  MOV R80, UR8 ;  /* 0x0000000800507c02 */ /* 0x002fce0008000f00 */
.L_x_0:
[----:B------:R-:W2:Y:S02]  /*01a0*/  LDCU.64 UR8, c[0x0][0x8b0] ;  /* 0x00011600ff0877ac */ /* 0x000ea40008000a00 */
[----:B--2---:R-:W-:-:S04]  /*01b0*/  UISETP.NE.U32.AND UP0, UPT, UR8, URZ, UPT ;  /* 0x000000ff0800728c */ /* 0x004fc8000bf05070 */
[----:B------:R-:W-:-:S09]  /*01c0*/  UISETP.NE.AND.EX UP0, UPT, UR9, URZ, UPT, UP0 ;  /* 0x000000ff0900728c */ /* 0x000fd2000bf05300 */
[----:B------:R-:W-:Y:S05]  /*01d0*/  BRA.U UP0, `(.L_x_2) ;  /* 0x0000000100247547 */ /* 0x000fea000b800000 */
[----:B------:R-:W2:Y:S02]  /*01e0*/  LDCU.64 UR8, c[0x0][0x8a8] ;  /* 0x00011500ff0877ac */ /* 0x000ea40008000a00 */
[----:B--2---:R-:W-:-:S04]  /*01f0*/  UISETP.NE.U32.AND UP0, UPT, UR8, URZ, UPT ;  /* 0x000000ff0800728c */ /* 0x004fc8000bf05070 */
[----:B------:R-:W-:-:S09]  /*0200*/  UISETP.NE.AND.EX UP0, UPT, UR9, URZ, UPT, UP0 ;  /* 0x000000ff0900728c */ /* 0x000fd2000bf05300 */
[----:B------:R-:W-:Y:S05]  /*0210*/  BRA.U !UP0, `(.L_x_3) ;  /* 0x00000001080c7547 */ /* 0x000fea000b800000 */
[----:B------:R-:W2:Y:S02]  /*0220*/  LDC.64 R78, c[0x0][0x8a8] ;  /* 0x00022a00ff4e7b82 */ /* 0x000ea40000000a00 */
[----:B--2---:R2:W5:Y:S01]  /*0230*/  LDG.E R78, desc[UR40][R78.64] ;  /* 0x000000284e4e7981 */ /* 0x004562000c1e1900 */
[----:B------:R-:W-:Y:S05]  /*0240*/  BRA `(.L_x_2) ;  /* 0x0000000000087947 */ /* 0x000fea0003800000 */
.L_x_3:
[----:B------:R-:W2:Y:S02]  /*0250*/  LDCU UR8, c[0x0][0x8a0] ;  /* 0x00011400ff0877ac */ /* 0x000ea40008000800 */
[----:B--2---:R-:W-:Y:S02]  /*0260*/  MOV R78, UR8 ;  /* 0x00000008004e7c02 */ /* 0x004fe40008000f00 */
.L_x_2:
[----:B------:R-:W-:Y:S01]  /*0270*/  IMAD.U32 R0, RZ, RZ, UR10 ;  /* 0x0000000aff007e24 */ /* 0x000fe2000f8e00ff */
[----:B------:R-:W-:Y:S04]  /*0280*/  BSSY.RECONVERGENT B0, `(.L_x_4) ;  /* 0x000000c000007945 */ /* 0x000fe80003800200 */
[C---:B------:R-:W-:Y:S02]  /*0290*/  ISETP.NE.OR P2, PT, R0.reuse, 0x1, !P1 ;  /* 0x000000010000780c */ /* 0x040fe40004f45670 */
[----:B------:R-:W-:-:S11]  /*02a0*/  ISETP.NE.OR P0, PT, R0, 0x3, !P1 ;  /* 0x000000030000780c */ /* 0x000fd60004f05670 */
[----:B------:R-:W-:Y:S05]  /*02b0*/  @P2 BRA `(.L_x_5) ;  /* 0x0000000000202947 */ /* 0x000fea0003800000 */
[----:B------:R-:W3:Y:S02]  /*02c0*/  LDCU.64 UR8, c[0x0][0x348] ;  /* 0x00006900ff0877ac */ /* 0x000ee40008000a00 */
[----:B---3--:R-:W-:Y:S02]  /*02d0*/  UIADD3 UR12, UP1, UPT, UR8, 0x80, URZ ;  /* 0x00000080080c7890 */ /* 0x008fe4000ff3e0ff */
[----:B------:R-:W-:Y:S02]  /*02e0*/  UIADD3 UR8, UP0, UPT, UR8, 0x180, URZ ;  /* 0x0000018008087890 */ /* 0x000fe4000ff1e0ff */
[----:B------:R-:W-:Y:S02]  /*02f0*/  UIADD3.X UR13, UPT, UPT, URZ, UR9, URZ, UP1, !UPT ;  /* 0x00000009ff0d7290 */ /* 0x000fe40008ffe4ff */
[----:B------:R-:W-:-:S07]  /*0300*/  UIADD3.X UR9, UPT, UPT, URZ, UR9, URZ, UP0, !UPT ;  /* 0x00000009ff097290 */ /* 0x000fce00087fe4ff */
[----:B------:R3:W-:Y:S02]  /*0310*/  UTMACCTL.PF [UR12] ;  /* 0x000000000c0079b9 */ /* 0x0007e40008040000 */
[----:B------:R3:W-:Y:S02]  /*0320*/  UTMACCTL.PF [UR8] ;  /* 0x00000000080079b9 */ /* 0x0007e40008040000 */
[----:B---3--:R-:W-:Y:S01]  /*0330*/  NOP ;  /* 0x0000000000007918 */ /* 0x008fe20000000000 */
.L_x_5:
[----:B------:R-:W-:Y:S05]  /*0340*/  BSYNC.RECONVERGENT B0 ;  /* 0x0000000000007941 */ /* 0x000fea0003800200 */
.L_x_4:
[----:B------:R-:W-:Y:S04]  /*0350*/  BSSY.RECONVERGENT B0, `(.L_x_6) ;  /* 0x000000a000007945 */ /* 0x000fe80003800200 */
        /* <DEDUP_REMOVED lines=9> */
.L_x_7:
[----:B------:R-:W-:Y:S05]  /*03f0*/  BSYNC.RECONVERGENT B0 ;  /* 0x0000000000007941 */ /* 0x000fea0003800200 */
.L_x_6:
[----:B------:R-:W3:Y:S01]  /*0400*/  LDCU.64 UR8, c[0x0][0x888] ;  /* 0x00011100ff0877ac */ /* 0x000ee20008000a00 */
[----:B------:R-:W-:Y:S02]  /*0410*/  UISETP.EQ.U32.AND UP1, UPT, UR6, URZ, UPT ;  /* 0x000000ff0600728c */ /* 0x000fe4000bf22070 */
[----:B------:R-:W-:Y:S02]  /*0420*/  UPLOP3.LUT UP5, UPT, UPT, UPT, UPT, 0x80, 0x8 ;  /* 0x000000000008789c */ /* 0x000fe40003faf070 */
[----:B---3--:R-:W-:-:S04]  /*0430*/  UISETP.NE.U32.AND UP0, UPT, UR8, URZ, UPT ;  /* 0x000000ff0800728c */ /* 0x008fc8000bf05070 */
[----:B------:R-:W-:-:S04]  /*0440*/  UISETP.NE.AND.EX UP0, UPT, UR9, URZ, UPT, UP0 ;  /* 0x000000ff0900728c */ /* 0x000fc8000bf05300 */
[----:B------:R-:W-:-:S04]  /*0450*/  UISETP.EQ.OR.EX UP2, UPT, UR7, URZ, !UP0, UP1 ;  /* 0x000000ff0700728c */ /* 0x000fc8000c742710 */
[----:B------:R-:W-:-:S05]  /*0460*/  UP2UR UR44, UPR, URZ, 0x4 ;  /* 0x00000004ff2c7883 */ /* 0x000fca0008000000 */
[----:B------:R-:W-:Y:S07]  /*0470*/  BRA.U !UP2, `(.L_x_8) ;  /* 0x000000010a207547 */ /* 0x000fee000b800000 */
[----:B-----5:R-:W-:Y:S01]  /*0480*/  R2UR UR8, R80 ;  /* 0x00000000500872ca */ /* 0x020fe200000e0000 */
[----:B------:R-:W-:Y:S02]  /*0490*/  UISETP.NE.U32.AND UP2, UPT, UR6, URZ, UPT ;  /* 0x000000ff0600728c */ /* 0x000fe4000bf45070 */
[----:B------:R-:W-:Y:S02]  /*04a0*/  USEL UR6, URZ, 0xffffffff, UP0 ;  /* 0xffffffffff067887 */ /* 0x000fe40008000000 */
[----:B------:R-:W-:-:S08]  /*04b0*/  UISETP.NE.AND.EX UP2, UPT, UR7, URZ, UPT, UP2 ;  /* 0x000000ff0700728c */ /* 0x000fd0000bf45320 */
[----:B------:R-:W-:-:S04]  /*04c0*/  UISETP.NE.AND UP1, UPT, UR8, URZ, UPT ;  /* 0x000000ff0800728c */ /* 0x000fc8000bf25270 */
[----:B------:R-:W-:-:S04]  /*04d0*/  @!UP2 USEL UR6, URZ, 0xffffffff, UP1 ;  /* 0xffffffffff06a887 */ /* 0x000fc80008800000 */
[----:B------:R-:W-:-:S04]  /*04e0*/  ULOP3.LUT UR6, UR6, 0x1, URZ, 0xc0, !UPT ;  /* 0x0000000106067892 */ /* 0x000fc8000f8ec0ff */
[----:B------:R-:W-:-:S11]  /*04f0*/  UISETP.NE.U32.AND UP5, UPT, UR6, 0x1, UPT ;  /* 0x000000010600788c */ /* 0x000fd6000bfa5070 */
.L_x_8:
[----:B------:R-:W3:Y:S01]  /*0500*/  SHFL.IDX PT, R0, R180, RZ, 0x1f ;  /* 0x00001fffb4007589 */ /* 0x000ee200000e0000 */
[----:B------:R-:W-:-:S04]  /*0510*/  UISETP.NE.AND UP1, UPT, UR10, 0x2, UPT ;  /* 0x000000020a00788c */ /* 0x000fc8000bf25270 */
[----:B------:R-:W-:Y:S02]  /*0520*/  UISETP.EQ.AND UP2, UPT, UR5, URZ, !UP1 ;  /* 0x000000ff0500728c */ /* 0x000fe4000cf42270 */
[----:B------:R-:W-:-:S04]  /*0530*/  USEL UR7, URZ, 0x1, UP1 ;  /* 0x00000001ff077887 */ /* 0x000fc80008800000 */
[----:B------:R-:W-:Y:S02]  /*0540*/  PLOP3.LUT P5, PT, P1, PT, UP2, 0x80, 0x8 ;  /* 0x000000000008781c */ /* 0x000fe40000faf028 */
[----:B---3--:R-:W-:-:S13]  /*0550*/  ISETP.NE.AND P0, PT, R0, RZ, PT ;  /* 0x000000ff0000720c */ /* 0x008fda0003f05270 */
[----:B------:R-:W-:Y:S05]  /*0560*/  @P0 BRA `(.L_x_9) ;  /* 0x00000000004c0947 */ /* 0x000fea0003800000 */
[----:B------:R-:W-:Y:S01]  /*0570*/  UMOV UR8, 0x400 ;  /* 0x0000040000087882 */ /* 0x000fe20000000000 */
[----:B------:R-:W-:Y:S01]  /*0580*/  UMOV UR6, 0x1 ;  /* 0x0000000100067882 */ /* 0x000fe20000000000 */
[----:B------:R-:W-:Y:S02]  /*0590*/  ULEA UR8, UR37, UR8, 0x18 ;  /* 0x0000000825087291 */ /* 0x000fe4000f8ec0ff */
[----:B------:R-:W-:-:S04]  /*05a0*/  UIADD3 UR12, UPT, UPT, -UR6, 0x100000, URZ ;  /* 0x00100000060c7890 */ /* 0x000fc8000fffe1ff */
[----:B------:R-:W-:Y:S02]  /*05b0*/  USHF.L.U32 UR13, UR12, 0xb, URZ ;  /* 0x0000000b0c0d7899 */ /* 0x000fe400080006ff */
[----:B------:R-:W-:Y:S01]  /*05c0*/  USHF.L.U32 UR12, UR12, 0x1, URZ ;  /* 0x000000010c0c7899 */ /* 0x000fe200080006ff */
[----:B------:R-:W-:Y:S01]  /*05d0*/  ELECT P0, URZ, PT ;  /* 0x0000000000ff782f */ /* 0x000fe20003800000 */
[----:B------:R-:W3:Y:S10]  /*05e0*/  FENCE.VIEW.ASYNC.S ;  /* 0x00000000000073c6 */ /* 0x000ef40000000000 */
[----:B---3--:R3:W4:Y:S01]  /*05f0*/  SYNCS.EXCH.64 URZ, [UR8], UR12 ;  /* 0x0000000c08ff75b2 */ /* 0x0087220008000100 */
[----:B------:R3:W1:Y:S01]  /*0600*/  SYNCS.EXCH.64 URZ, [UR8+0x28], UR12 ;  /* 0x0000280c08ff75b2 */ /* 0x0006620008000100 */
        /* <DEDUP_REMOVED lines=8> */
[----:B------:R-:W-:Y:S01]  /*0690*/  NOP ;  /* 0x0000000000007918 */ /* 0x000fe20000000000 */
.L_x_9:
[----:B------:R-:W2:Y:S01]  /*06a0*/  SHFL.IDX PT, R0, R180, RZ, 0x1f ;  /* 0x00001fffb4007589 */ /* 0x000ea200000e0000 */
[----:B------:R-:W-:Y:S01]  /*06b0*/  NOP ;  /* 0x0000000000007918 */ /* 0x000fe20000000000 */
[----:B--2---:R-:W-:-:S13]  /*06c0*/  ISETP.NE.AND P0, PT, R0, 0x1, PT ;  /* 0x000000010000780c */ /* 0x004fda0003f05270 */
[----:B------:R-:W-:Y:S05]  /*06d0*/  @P0 BRA `(.L_x_10) ;  /* 0x00000000003c0947 */ /* 0x000fea0003800000 */
[----:B------:R-:W-:Y:S01]  /*06e0*/  UMOV UR9, 0x400 ;  /* 0x0000040000097882 */ /* 0x000fe20000000000 */
[----:B---3--:R-:W-:Y:S01]  /*06f0*/  UMOV UR8, 0x20 ;  /* 0x0000002000087882 */ /* 0x008fe20000000000 */
[----:B------:R-:W-:Y:S01]  /*0700*/  UMOV UR6, 0x80 ;  /* 0x0000008000067882 */ /* 0x000fe20000000000 */
[----:B------:R-:W-:Y:S02]  /*0710*/  ULEA UR9, UR37, UR9, 0x18 ;  /* 0x0000000925097291 */ /* 0x000fe4000f8ec0ff */
[----:B------:R-:W-:-:S04]  /*0720*/  UIADD3 UR12, UPT, UPT, -UR8, 0x100000, URZ ;  /* 0x00100000080c7890 */ /* 0x000fc8000fffe1ff */
[----:B------:R-:W-:Y:S02]  /*0730*/  USHF.L.U32 UR13, UR12, 0xb, URZ ;  /* 0x0000000b0c0d7899 */ /* 0x000fe400080006ff */
[----:B------:R-:W-:Y:S02]  /*0740*/  USHF.L.U32 UR12, UR12, 0x1, URZ ;  /* 0x000000010c0c7899 */ /* 0x000fe400080006ff */
[----:B------:R-:W-:-:S04]  /*0750*/  UIADD3 UR14, UPT, UPT, -UR6, 0x100000, URZ ;  /* 0x00100000060e7890 */ /* 0x000fc8000fffe1ff */
[----:B------:R-:W-:Y:S02]  /*0760*/  USHF.L.U32 UR15, UR14, 0xb, URZ ;  /* 0x0000000b0e0f7899 */ /* 0x000fe400080006ff */
[----:B------:R-:W-:Y:S01]  /*0770*/  USHF.L.U32 UR14, UR14, 0x1, URZ ;  /* 0x000000010e0e7899 */ /* 0x000fe200080006ff */
[----:B------:R-:W-:Y:S01]  /*0780*/  ELECT P0, URZ, PT ;  /* 0x0000000000ff782f */ /* 0x000fe20003800000 */
[----:B------:R-:W2:Y:S02]  /*0790*/  FENCE.VIEW.ASYNC.S ;  /* 0x00000000000073c6 */ /* 0x000ea40000000000 */
[----:B--2---:R2:W3:Y:S08]  /*07a0*/  SYNCS.EXCH.64 URZ, [UR9+0x50], UR12 ;  /* 0x0000500c09ff75b2 */ /* 0x0044f00008000100 */
[----:B------:R2:W1:Y:S01]  /*07b0*/  SYNCS.EXCH.64 URZ, [UR9+0x58], UR14 ;  /* 0x0000580e09ff75b2 */ /* 0x0004620008000100 */
[----:B------:R-:W-:Y:S01]  /*07c0*/  NOP ;  /* 0x0000000000007918 */ /* 0x000fe20000000000 */
.L_x_10:
[----:B------:R-:W4:Y:S01]  /*07d0*/  SHFL.IDX PT, R0, R180, RZ, 0x1f ;  /* 0x00001fffb4007589 */ /* 0x000f2200000e0000 */
[----:B------:R-:W-:Y:S01]  /*07e0*/  NOP ;  /* 0x0000000000007918 */ /* 0x000fe20000000000 */
[----:B----4-:R-:W-:-:S13]  /*07f0*/  ISETP.NE.AND P0, PT, R0, 0x3, PT ;  /* 0x000000030000780c */ /* 0x010fda0003f05270 */
[----:B------:R-:W-:Y:S05]  /*0800*/  @P0 BRA `(.L_x_11) ;  /* 0x00000000002c0947 */ /* 0x000fea0003800000 */
[----:B---3--:R-:W-:Y:S01]  /*0810*/  UMOV UR8, 0x400 ;  /* 0x0000040000087882 */ /* 0x008fe20000000000 */
[----:B------:R-:W-:Y:S01]  /*0820*/  UMOV UR6, 0x20 ;  /* 0x0000002000067882 */ /* 0x000fe20000000000 */
[----:B------:R-:W-:Y:S02]  /*0830*/  ULEA UR8, UR37, UR8, 0x18 ;  /* 0x0000000825087291 */ /* 0x000fe4000f8ec0ff */
[----:B--2---:R-:W-:-:S04]  /*0840*/  UIADD3 UR12, UPT, UPT, -UR6, 0x100000, URZ ;  /* 0x00100000060c7890 */ /* 0x004fc8000fffe1ff */
[----:B------:R-:W-:Y:S02]  /*0850*/  USHF.L.U32 UR13, UR12, 0xb, URZ ;  /* 0x0000000b0c0d7899 */ /* 0x000fe400080006ff */
[----:B------:R-:W-:Y:S01]  /*0860*/  USHF.L.U32 UR12, UR12, 0x1, URZ ;  /* 0x000000010c0c7899 */ /* 0x000fe200080006ff */
[----:B------:R-:W-:Y:S01]  /*0870*/  ELECT P0, URZ, PT ;  /* 0x0000000000ff782f */ /* 0x000fe20003800000 */
[----:B------:R-:W2:Y:S10]  /*0880*/  FENCE.VIEW.ASYNC.S ;  /* 0x00000000000073c6 */ /* 0x000eb40000000000 */
[----:B--2---:R4:W2:Y:S01]  /*0890*/  SYNCS.EXCH.64 URZ, [UR8+0x60], UR12 ;  /* 0x0000600c08ff75b2 */ /* 0x0048a20008000100 */
[----:B------:R4:W3:Y:S02]  /*08a0*/  SYNCS.EXCH.64 URZ, [UR8+0x68], UR12 ;  /* 0x0000680c08ff75b2 */ /* 0x0008e40008000100 */
[----:B----4-:R-:W-:Y:S01]  /*08b0*/  NOP ;  /* 0x0000000000007918 */ /* 0x010fe20000000000 */
.L_x_11:
[----:B------:R-:W4:Y:S01]  /*08c0*/  SHFL.IDX PT, R0, R180, RZ, 0x1f ;  /* 0x00001fffb4007589 */ /* 0x000f2200000e0000 */
[----:B------:R-:W-:Y:S01]  /*08d0*/  NOP ;  /* 0x0000000000007918 */ /* 0x000fe20000000000 */
[----:B----4-:R-:W-:-:S13]  /*08e0*/  ISETP.NE.AND P0, PT, R0, 0x4, PT ;  /* 0x000000040000780c */ /* 0x010fda0003f05270 */
[----:B------:R-:W-:Y:S05]  /*08f0*/  @P0 BRA `(.L_x_12) ;  /* 0x0000000000480947 */ /* 0x000fea0003800000 */
[----:B--2---:R-:W-:Y:S01]  /*0900*/  UMOV UR9, 0x1e0 ;  /* 0x000001e000097882 */ /* 0x004fe20000000000 */
[----:B---3--:R-:W-:Y:S01]  /*0910*/  UMOV UR8, 0x400 ;  /* 0x0000040000087882 */ /* 0x008fe20000000000 */
[----:B------:R-:W-:Y:S01]  /*0920*/  USEL UR9, UR9, 0x1a0, UP5 ;  /* 0x000001a009097887 */ /* 0x000fe2000a800000 */
        /* <DEDUP_REMOVED lines=10> */
[----:B--2---:R4:W2:Y:S08]  /*09d0*/  SYNCS.EXCH.64 URZ, [UR8+0x70], UR12 ;  /* 0x0000700c08ff75b2 */ /* 0x0048b00008000100 */
[----:B------:R4:W3:Y:S01]  /*09e0*/  SYNCS.EXCH.64 URZ, [UR8+0x80], UR14 ;  /* 0x0000800e08ff75b2 */ /* 0x0008e20008000100 */
[----:B------:R4:W1:Y:S01]  /*09f0*/  SYNCS.EXCH.64 URZ, [UR8+0x78], UR12 ;  /* 0x0000780c08ff75b2 */ /* 0x0008620008000100 */
[----:B------:R4:W1:Y:S02]  /*0a00*/  SYNCS.EXCH.64 URZ, [UR8+0x88], UR14 ;  /* 0x0000880e08ff75b2 */ /* 0x0008640008000100 */
[----:B----4-:R-:W-:Y:S01]  /*0a10*/  NOP ;  /* 0x0000000000007918 */ /* 0x010fe20000000000 */
.L_x_12:
[----:B------:R-:W4:Y:S01]  /*0a20*/  SHFL.IDX PT, R0, R180, RZ, 0x1f ;  /* 0x00001fffb4007589 */ /* 0x000f2200000e0000 */
[----:B------:R-:W-:Y:S01]  /*0a30*/  NOP ;  /* 0x0000000000007918 */ /* 0x000fe20000000000 */
[----:B----4-:R-:W-:-:S13]  /*0a40*/  ISETP.NE.AND P0, PT, R0, 0x5, PT ;  /* 0x000000050000780c */ /* 0x010fda0003f05270 */
[----:B------:R-:W-:Y:S05]  /*0a50*/  @P0 BRA `(.L_x_13) ;  /* 0x0000000000540947 */ /* 0x000fea0003800000 */
[----:B--2---:R-:W-:Y:S01]  /*0a60*/  UMOV UR9, 0x400 ;  /* 0x0000040000097882 */ /* 0x004fe20000000000 */
        /* <DEDUP_REMOVED lines=14> */
[----:B------:R4:W1:Y:S01]  /*0b50*/  SYNCS.EXCH.64 URZ, [UR9+0xb8], UR14 ;  /* 0x0000b80e09ff75b2 */ /* 0x0008620008000100 */
[----:B------:R4:W1:Y:S01]  /*0b60*/  SYNCS.EXCH.64 URZ, [UR9+0xa0], UR12 ;  /* 0x0000a00c09ff75b2 */ /* 0x0008620008000100 */
[----:B------:R4:W1:Y:S01]  /*0b70*/  SYNCS.EXCH.64 URZ, [UR9+0xc0], UR14 ;  /* 0x0000c00e09ff75b2 */ /* 0x0008620008000100 */
[----:B------:R4:W1:Y:S01]  /*0b80*/  SYNCS.EXCH.64 URZ, [UR9+0xa8], UR12 ;  /* 0x0000a80c09ff75b2 */ /* 0x0008620008000100 */
[----:B------:R4:W1:Y:S02]  /*0b90*/  SYNCS.EXCH.64 URZ, [UR9+0xc8], UR14 ;  /* 0x0000c80e09ff75b2 */ /* 0x0008640008000100 */
[----:B----4-:R-:W-:Y:S01]  /*0ba0*/  NOP ;  /* 0x0000000000007918 */ /* 0x010fe20000000000 */
.L_x_13:
[----:B------:R-:W4:Y:S01]  /*0bb0*/  SHFL.IDX PT, R0, R180, RZ, 0x1f ;  /* 0x00001fffb4007589 */ /* 0x000f2200000e0000 */
[----:B------:R-:W-:Y:S01]  /*0bc0*/  ISETP.NE.OR P1, PT, RZ, UR10, !P1 ;  /* 0x0000000aff007c0c */ /* 0x000fe2000cf25670 */
        /* <DEDUP_REMOVED lines=12> */
[----:B------:R4:W3:Y:S01]  /*0c90*/  SYNCS.EXCH.64 URZ, [UR8+0xe0], UR12 ;  /* 0x0000e00c08ff75b2 */ /* 0x0008e20008000100 */
[----:B------:R4:W1:Y:S01]  /*0ca0*/  SYNCS.EXCH.64 URZ, [UR8+0xd8], UR12 ;  /* 0x0000d80c08ff75b2 */ /* 0x0008620008000100 */
[----:B------:R4:W1:Y:S02]  /*0cb0*/  SYNCS.EXCH.64 URZ, [UR8+0xe8], UR12 ;  /* 0x0000e80c08ff75b2 */ /* 0x0008640008000100 */
[----:B----4-:R-:W-:Y:S01]  /*0cc0*/  NOP ;  /* 0x0000000000007918 */ /* 0x010fe20000000000 */
.L_x_14:
[----:B------:R-:W-:Y:S01]  /*0cd0*/  VOTEU.ALL UP1, P1 ;  /* 0x0000000000ff7886 */ /* 0x000fe20000820000 */
[----:B---3--:R-:W3:Y:S01]  /*0ce0*/  LDCU UR8, c[0x0][0x36c] ;  /* 0x00006d80ff0877ac */ /* 0x008ee20008000800 */
[----:B------:R-:W-:Y:S01]  /*0cf0*/  NOP ;  /* 0x0000000000007918 */ /* 0x000fe20000000000 */
[----:B------:R-:W-:Y:S01]  /*0d00*/  LOP3.LUT R10, R175, 0x1f, RZ, 0xc0, !PT ;  /* 0x0000001faf0a7812 */ /* 0x000fe200078ec0ff */
[----:B--2---:R-:W-:Y:S01]  /*0d10*/  UMOV UR12, 0x20 ;  /* 0x00000020000c7882 */ /* 0x004fe20000000000 */
[----:B------:R-:W-:Y:S01]  /*0d20*/  @!UP1 UMOV UR6, 0x400 ;  /* 0x0000040000069882 */ /* 0x000fe20000000000 */
[----:B------:R-:W-:-:S04]  /*0d30*/  @!UP1 UIADD3 UR12, UPT, UPT, -UR12, 0x100000, URZ ;  /* 0x001000000c0c9890 */ /* 0x000fc8000fffe1ff */
[----:B------:R-:W-:Y:S02]  /*0d40*/  @!UP1 USHF.L.U32 UR13, UR12, 0xb, URZ ;  /* 0x0000000b0c0d9899 */ /* 0x000fe400080006ff */
[----:B------:R-:W-:Y:S02]  /*0d50*/  @!UP1 USHF.L.U32 UR12, UR12, 0x1, URZ ;  /* 0x000000010c0c9899 */ /* 0x000fe400080006ff */
[----:B------:R-:W-:Y:S01]  /*0d60*/  @!UP1 ULEA UR6, UR37, UR6, 0x18 ;  /* 0x0000000625069291 */ /* 0x000fe2000f8ec0ff */
[----:B------:R-:W-:Y:S01]  /*0d70*/  VOTEU.ALL UP1, P1 ;  /* 0x0000000000ff7886 */ /* 0x000fe20000820000 */
[----:B------:R-:W-:Y:S01]  /*0d80*/  UISETP.NE.AND UP4, UPT, UR10, URZ, UPT ;  /* 0x000000ff0a00728c */ /* 0x000fe2000bf85270 */
[----:B------:R-:W2:Y:S09]  /*0d90*/  FENCE.VIEW.ASYNC.S ;  /* 0x00000000000073c6 */ /* 0x000eb20000000000 */
[----:B--2---:R2:W4:Y:S01]  /*0da0*/  @!UP1 SYNCS.EXCH.64 URZ, [UR6+0xf0], UR12 ;  /* 0x0000f00c06ff95b2 */ /* 0x0045220008000100 */
[----:B---3--:R-:W-:-:S09]  /*0db0*/  UISETP.EQ.U32.AND UP1, UPT, UR8, 0x1, UPT ;  /* 0x000000010800788c */ /* 0x008fd2000bf22070 */
[----:B------:R-:W-:Y:S05]  /*0dc0*/  BRA.U !UP1, `(.L_x_15) ;  /* 0x0000000109087547 */ /* 0x000fea000b800000 */
[----:B-1--4-:R-:W-:Y:S01]  /*0dd0*/  UCGABAR_ARV ;  /* 0x00000000000079c7 */ /* 0x012fe20008000000 */
[----:B------:R-:W-:Y:S05]  /*0de0*/  BRA `(.L_x_16) ;  /* 0x0000000000047947 */ /* 0x000fea0003800000 */
.L_x_15:
[----:B-1--4-:R-:W-:Y:S01]  /*0df0*/  NOP ;  /* 0x0000000000007918 */ /* 0x012fe20000000000 */
.L_x_16:
[----:B------:R-:W1:Y:S01]  /*0e00*/  S2R R166, SR_CTAID.Y ;  /* 0x0000000000a67919 */ /* 0x000e620000002600 */
[----:B------:R-:W-:-:S05]  /*0e10*/  CS2R.32 R165, SR_CgaSize ;  /* 0x0000000000a57805 */ /* 0x000fca0000008a00 */
[----:B------:R-:W-:-:S05]  /*0e20*/  IMAD R165, R165, -0xa0, RZ ;  /* 0xffffff60a5a57824 */ /* 0x000fca00078e02ff */
[----:B--2---:R-:W-:-:S14]  /*0e30*/  R2UR UR6, R165 ;  /* 0x00000000a50672ca */ /* 0x004fdc00000e0000 */
[----:B------:R-:W2:Y:S01]  /*0e40*/  LDCU UR6, c[0x0][UR6+0x2b4] ;  /* 0x00005680060677ac */ /* 0x000ea20008000800 */
[----:B------:R-:W-:-:S05]  /*0e50*/  CS2R.32 R0, SR_CgaSize ;  /* 0x0000000000007805 */ /* 0x000fca0000008a00 */
[----:B------:R-:W-:-:S06]  /*0e60*/  IMAD R0, R0, -0xa0, RZ ;  /* 0xffffff6000007824 */ /* 0x000fcc00078e02ff */
[----:B------:R-:W3:Y:S01]  /*0e70*/  LDC R0, c[0x0][R0+0x2a4] ;  /* 0x0000a90000007b82 */ /* 0x000ee20000000800 */
[----:B------:R-:W-:Y:S01]  /*0e80*/  PRMT R8, RZ, 0x7610, R8 ;  /* 0x00007610ff087816 */ /* 0x000fe20000000008 */
[----:B------:R-:W4:Y:S01]  /*0e90*/  S2R R11, SR_CTAID.X ;  /* 0x00000000000b7919 */ /* 0x000f220000002500 */
[----:B------:R-:W-:-:S05]  /*0ea0*/  CS2R.32 R165, SR_CgaSize ;  /* 0x0000000000a57805 */ /* 0x000fca0000008a00 */
[----:B------:R-:W-:-:S05]  /*0eb0*/  IMAD R165, R165, -0xa0, RZ ;  /* 0xffffff60a5a57824 */ /* 0x000fca00078e02ff */
[----:B------:R-:W-:-:S14]  /*0ec0*/  R2UR UR8, R165 ;  /* 0x00000000a50872ca */ /* 0x000fdc00000e0000 */
[----:B------:R-:W3:Y:S01]  /*0ed0*/  LDCU UR8, c[0x0][UR8+0x2b0] ;  /* 0x00005600080877ac */ /* 0x000ee20008000800 */
[----:B------:R-:W-:Y:S01]  /*0ee0*/  UISETP.NE.AND UP2, UPT, UR10, 0x2, UPT ;  /* 0x000000020a00788c */ /* 0x000fe2000bf45270 */
[----:B------:R-:W2:Y:S01]  /*0ef0*/  LDC R9, c[0x0][0xb24] ;  /* 0x0002c900ff097b82 */ /* 0x000ea20000000800 */
[----:B------:R-:W-:-:S05]  /*0f00*/  CS2R.32 R2, SR_CgaSize ;  /* 0x0000000000027805 */ /* 0x000fca0000008a00 */
[----:B------:R-:W-:-:S06]  /*0f10*/  IMAD R2, R2, -0xa0, RZ ;  /* 0xffffff6002027824 */ /* 0x000fcc00078e02ff */
[----:B------:R-:W3:Y:S08]  /*0f20*/  LDC R2, c[0x0][R2+0x2a0] ;  /* 0x0000a80002027b82 */ /* 0x000ef00000000800 */
[----:B------:R-:W3:Y:S01]  /*0f30*/  LDC R72, c[0x0][0xb24] ;  /* 0x0002c900ff487b82 */ /* 0x000ee20000000800 */
[----:B-1----:R-:W-:-:S07]  /*0f40*/  I2FP.F32.U32 R3, R166 ;  /* 0x000000a600037245 */ /* 0x002fce0000201000 */
[----:B------:R-:W1:Y:S01]  /*0f50*/  S2UR UR36, SR_CTAID.Z ;  /* 0x00000000002479c3 */ /* 0x000e620000002700 */
[----:B--2---:R-:W-:Y:S01]  /*0f60*/  ISETP.GE.AND P0, PT, R9, 0x1, PT ;  /* 0x000000010900780c */ /* 0x004fe20003f06270 */
[----:B----4-:R-:W-:Y:S01]  /*0f70*/  IMAD.MOV.U32 R165, RZ, RZ, R11 ;  /* 0x000000ffffa57224 */ /* 0x010fe200078e000b */
[----:B------:R-:W-:Y:S01]  /*0f80*/  I2FP.F32.U32 R4, R11 ;  /* 0x0000000b00047245 */ /* 0x000fe20000201000 */
[----:B------:R-:W-:Y:S01]  /*0f90*/  FMUL R3, R3, UR6 ;  /* 0x0000000603037c20 */ /* 0x000fe20008400000 */
[----:B------:R-:W2:Y:S03]  /*0fa0*/  LDCU UR6, c[0x0][0xb30] ;  /* 0x00016600ff0677ac */ /* 0x000ea60008000800 */
[----:B---3--:R-:W-:Y:S01]  /*0fb0*/  FMUL R4, R4, UR8 ;  /* 0x0000000804047c20 */ /* 0x008fe20008400000 */
[----:B------:R-:W3:Y:S08]  /*0fc0*/  F2I.U32.TRUNC.NTZ R145, R3 ;  /* 0x0000000300917305 */ /* 0x000ef0000020f000 */
[----:B------:R-:W4:Y:S01]  /*0fd0*/  F2I.U32.TRUNC.NTZ R164, R4 ;  /* 0x0000000400a47305 */ /* 0x000f22000020f000 */
[----:B--2---:R-:W-:Y:S01]  /*0fe0*/  UISETP.NE.AND UP3, UPT, UR6, 0x1, UPT ;  /* 0x000000010600788c */ /* 0x004fe2000bf65270 */
[----:B---3--:R-:W-:-:S05]  /*0ff0*/  IADD3 R145, PT, PT, -R145, RZ, RZ ;  /* 0x000000ff91917210 */ /* 0x008fca0007ffe1ff */
[----:B------:R-:W-:Y:S01]  /*1000*/  IMAD R145, R0, R145, R166 ;  /* 0x0000009100917224 */ /* 0x000fe200078e02a6 */
[----:B------:R-:W-:Y:S01]  /*1010*/  PRMT R0, RZ, 0x7610, R0 ;  /* 0x00007610ff007816 */ /* 0x000fe20000000000 */
[----:B----4-:R-:W-:-:S04]  /*1020*/  IMAD.MOV R164, RZ, RZ, -R164 ;  /* 0x000000ffffa47224 */ /* 0x010fc800078e0aa4 */
[----:B------:R-:W-:Y:S01]  /*1030*/  IMAD R164, R2, R164, R11 ;  /* 0x000000a402a47224 */ /* 0x000fe200078e020b */
[----:B-1----:R-:W-:Y:S06]  /*1040*/  BRA.U UP4, `(.L_x_17) ;  /* 0x0000000104247547 */ /* 0x002fec000b800000 */
[----:B------:R-:W-:Y:S01]  /*1050*/  ISETP.NE.AND P1, PT, R145, RZ, PT ;  /* 0x000000ff9100720c */ /* 0x000fe20003f25270 */
[----:B------:R-:W-:Y:S01]  /*1060*/  IMAD.MOV.U32 R0, RZ, RZ, 0x3 ;  /* 0x00000003ff007424 */ /* 0x000fe200078e00ff */
[C---:B------:R-:W-:Y:S02]  /*1070*/  LOP3.LUT R3, R164.reuse, 0xfffffffe, RZ, 0xc0, !PT ;  /* 0xfffffffea4037812 */ /* 0x040fe400078ec0ff */
[----:B------:R-:W-:Y:S02]  /*1080*/  ISETP.LT.U32.OR P1, PT, R164, 0x2, !P1 ;  /* 0x00000002a400780c */ /* 0x000fe40004f21470 */
[----:B------:R-:W-:Y:S02]  /*1090*/  SHF.L.U32 R0, R0, R3, RZ ;  /* 0x0000000300007219 */ /* 0x000fe400000006ff */
[----:B------:R-:W-:Y:S02]  /*10a0*/  SEL R5, RZ, 0x1, !P1 ;  /* 0x00000001ff057807 */ /* 0x000fe40004800000 */
[----:B------:R-:W-:-:S05]  /*10b0*/  SEL R2, RZ, 0x2, !P1 ;  /* 0x00000002ff027807 */ /* 0x000fca0004800000 */
[----:B------:R-:W-:-:S05]  /*10c0*/  IMAD.IADD R2, R5, 0x1, R2 ;  /* 0x0000000105027824 */ /* 0x000fca00078e0202 */
[----:B------:R-:W-:Y:S02]  /*10d0*/  PRMT R8, R2, 0x7610, R8 ;  /* 0x0000761002087816 */ /* 0x000fe40000000008 */
.L_x_17:
[----:B------:R-:W-:Y:S05]  /*10e0*/  @!P0 BRA `(.L_x_18) ;  /* 0x0000000000b88947 */ /* 0x000fea0003800000 */
[----:B------:R-:W1:Y:S01]  /*10f0*/  LDC.64 R4, c[0x0][0xb18] ;  /* 0x0002c600ff047b82 */ /* 0x000e620000000a00 */
[----:B------:R-:W-:-:S07]  /*1100*/  ISETP.NE.AND P0, PT, R9, 0x1, PT ;  /* 0x000000010900780c */ /* 0x000fce0003f05270 */
[----:B------:R-:W2:Y:S08]  /*1110*/  LDC R14, c[0x0][0xb0c] ;  /* 0x0002c300ff0e7b82 */ /* 0x000eb00000000800 */
[----:B------:R-:W3:Y:S08]  /*1120*/  LDC R13, c[0x0][0x370] ;  /* 0x0000dc00ff0d7b82 */ /* 0x000ef00000000800 */
[----:B------:R-:W4:Y:S01]  /*1130*/  LDC R16, c[0x0][0x374] ;  /* 0x0000dd00ff107b82 */ /* 0x000f220000000800 */
[----:B-1----:R-:W-:-:S07]  /*1140*/  ISETP.NE.AND P1, PT, R4, 0x1, PT ;  /* 0x000000010400780c */ /* 0x002fce0003f25270 */
[----:B------:R-:W3:Y:S01]  /*1150*/  LDC.64 R6, c[0x0][0xb10] ;  /* 0x0002c400ff067b82 */ /* 0x000ee20000000a00 */
[----:B--2---:R-:W-:-:S07]  /*1160*/  ISETP.NE.AND P2, PT, R14, 0x1, PT ;  /* 0x000000010e00780c */ /* 0x004fce0003f45270 */
[----:B------:R-:W1:Y:S08]  /*1170*/  LDC R12, c[0x0][0xb20] ;  /* 0x0002c800ff0c7b82 */ /* 0x000e700000000800 */
[----:B------:R-:W2:Y:S01]  /*1180*/  LDC.64 R2, c[0x0][0xb28] ;  /* 0x0002ca00ff027b82 */ /* 0x000ea20000000a00 */
[----:B----4-:R-:W-:-:S04]  /*1190*/  IMAD.HI.U32 R15, R16, R5, RZ ;  /* 0x00000005100f7227 */ /* 0x010fc800078e00ff */
[----:B------:R-:W-:-:S04]  /*11a0*/  IMAD.HI.U32 R5, R166, R5, RZ ;  /* 0x00000005a6057227 */ /* 0x000fc800078e00ff */
[----:B---3--:R-:W-:-:S04]  /*11b0*/  IMAD.HI.U32 R18, R13, R6, RZ ;  /* 0x000000060d127227 */ /* 0x008fc800078e00ff */
[C---:B------:R-:W-:Y:S01]  /*11c0*/  IMAD.HI.U32 R20, R11.reuse, R6, RZ ;  /* 0x000000060b147227 */ /* 0x040fe200078e00ff */
[-C--:B------:R-:W-:Y:S02]  /*11d0*/  @P2 SHF.R.U32.HI R13, RZ, R7.reuse, R18 ;  /* 0x00000007ff0d2219 */ /* 0x080fe40000011612 */
[-C--:B-1----:R-:W-:Y:S02]  /*11e0*/  @P1 SHF.R.U32.HI R16, RZ, R12.reuse, R15 ;  /* 0x0000000cff101219 */ /* 0x082fe4000001160f */
[----:B------:R-:W-:Y:S02]  /*11f0*/  SHF.R.U32.HI R5, RZ, R12, R5 ;  /* 0x0000000cff057219 */ /* 0x000fe40000011605 */
[----:B------:R-:W-:Y:S02]  /*1200*/  SHF.R.U32.HI R20, RZ, R7, R20 ;  /* 0x00000007ff147219 */ /* 0x000fe40000011614 */
[----:B------:R-:W-:Y:S01]  /*1210*/  SEL R5, R166, R5, !P1 ;  /* 0x00000005a6057207 */ /* 0x000fe20004800000 */
[----:B--2---:R-:W-:Y:S01]  /*1220*/  IMAD.HI.U32 R18, R16, R2, RZ ;  /* 0x0000000210127227 */ /* 0x004fe200078e00ff */
[----:B------:R-:W-:-:S02]  /*1230*/  SEL R165, R11, R20, !P2 ;  /* 0x000000140ba57207 */ /* 0x000fc40005000000 */
[----:B------:R-:W-:Y:S01]  /*1240*/  IADD3 R7, PT, PT, -R5, RZ, RZ ;  /* 0x000000ff05077210 */ /* 0x000fe20007ffe1ff */
[----:B------:R-:W-:Y:S01]  /*1250*/  IMAD.HI.U32 R6, R13, R2, RZ ;  /* 0x000000020d067227 */ /* 0x000fe200078e00ff */
[----:B------:R-:W-:-:S03]  /*1260*/  @P0 SHF.R.U32.HI R16, RZ, R3, R18 ;  /* 0x00000003ff100219 */ /* 0x000fc60000011612 */
[----:B------:R-:W-:Y:S01]  /*1270*/  IMAD R7, R4, R7, R166 ;  /* 0x0000000704077224 */ /* 0x000fe200078e02a6 */
[----:B------:R-:W-:Y:S01]  /*1280*/  @P0 SHF.R.U32.HI R13, RZ, R3, R6 ;  /* 0x00000003ff0d0219 */ /* 0x000fe20000011606 */
[----:B------:R-:W-:-:S04]  /*1290*/  IMAD R16, R16, R9, RZ ;  /* 0x0000000910107224 */ /* 0x000fc800078e02ff */
[----:B------:R-:W-:Y:S01]  /*12a0*/  IMAD R6, R13, R9, RZ ;  /* 0x000000090d067224 */ /* 0x000fe200078e02ff */
[----:B------:R-:W-:-:S04]  /*12b0*/  ISETP.GE.AND P1, PT, R5, R16, PT ;  /* 0x000000100500720c */ /* 0x000fc80003f26270 */
[----:B------:R-:W-:Y:S01]  /*12c0*/  ISETP.GE.OR P1, PT, R165, R6, P1 ;  /* 0x00000006a500720c */ /* 0x000fe20000f26670 */
[----:B------:R-:W-:-:S05]  /*12d0*/  IMAD.HI.U32 R6, R5, R2, RZ ;  /* 0x0000000205067227 */ /* 0x000fca00078e00ff */
[----:B------:R-:W-:-:S04]  /*12e0*/  SHF.R.U32.HI R6, RZ, R3, R6 ;  /* 0x00000003ff067219 */ /* 0x000fc80000011606 */
[----:B------:R-:W-:-:S03]  /*12f0*/  SEL R6, R5, R6, !P0 ;  /* 0x0000000605067207 */ /* 0x000fc60004000000 */
[----:B------:R-:W-:Y:S01]  /*1300*/  @!P1 IMAD.HI.U32 R12, R165, R2, RZ ;  /* 0x00000002a50c9227 */ /* 0x000fe200078e00ff */
[----:B------:R-:W-:-:S04]  /*1310*/  IADD3 R2, PT, PT, -R6, RZ, RZ ;  /* 0x000000ff06027210 */ /* 0x000fc80007ffe1ff */
[----:B------:R-:W-:Y:S01]  /*1320*/  @!P1 SHF.R.U32.HI R12, RZ, R3, R12 ;  /* 0x00000003ff0c9219 */ /* 0x000fe2000001160c */
[----:B------:R-:W-:-:S03]  /*1330*/  IMAD R2, R9, R2, R5 ;  /* 0x0000000209027224 */ /* 0x000fc600078e0205 */
[----:B------:R-:W-:-:S05]  /*1340*/  @!P1 SEL R3, R165, R12, !P0 ;  /* 0x0000000ca5039207 */ /* 0x000fca0004000000 */
[--C-:B------:R-:W-:Y:S02]  /*1350*/  @!P1 IMAD.IADD R6, R6, 0x1, -R3.reuse ;  /* 0x0000000106069824 */ /* 0x100fe400078e0a03 */
[----:B------:R-:W-:Y:S01]  /*1360*/  @!P1 IMAD R3, R2, R13, R3 ;  /* 0x0000000d02039224 */ /* 0x000fe200078e0203 */
[----:B------:R-:W-:Y:S01]  /*1370*/  IADD3 R2, PT, PT, -R165, RZ, RZ ;  /* 0x000000ffa5027210 */ /* 0x000fe20007ffe1ff */
[----:B------:R-:W-:Y:S02]  /*1380*/  @!P1 IMAD R5, R6, R9, R165 ;  /* 0x0000000906059224 */ /* 0x000fe400078e02a5 */
[----:B------:R-:W-:Y:S02]  /*1390*/  @!P1 IMAD.MOV.U32 R165, RZ, RZ, R3 ;  /* 0x000000ffffa59224 */ /* 0x000fe400078e0003 */
[----:B------:R-:W-:Y:S02]  /*13a0*/  IMAD R2, R14, R2, R11 ;  /* 0x000000020e027224 */ /* 0x000fe400078e020b */
[----:B------:R-:W-:-:S02]  /*13b0*/  IMAD R166, R5, R4, R7 ;  /* 0x0000000405a67224 */ /* 0x000fc400078e0207 */
[----:B------:R-:W-:Y:S02]  /*13c0*/  IMAD R165, R165, R14, R2 ;  /* 0x0000000ea5a57224 */ /* 0x000fe400078e0202 */
.L_x_18:
[----:B------:R-:W-:Y:S05]  /*13d0*/  BRA.U UP3, `(.L_x_19) ;  /* 0x0000000103407547 */ /* 0x000fea000b800000 */
[----:B------:R-:W1:Y:S08]  /*13e0*/  LDC.64 R4, c[0x0][0xb10] ;  /* 0x0002c400ff047b82 */ /* 0x000e700000000a00 */
[----:B------:R-:W2:Y:S08]  /*13f0*/  LDC.64 R2, c[0x0][0xb18] ;  /* 0x0002c600ff027b82 */ /* 0x000eb00000000a00 */
[----:B------:R-:W3:Y:S08]  /*1400*/  LDC R6, c[0x0][0xb20] ;  /* 0x0002c800ff067b82 */ /* 0x000ef00000000800 */
[----:B------:R-:W4:Y:S01]  /*1410*/  LDC R12, c[0x0][0xb0c] ;  /* 0x0002c300ff0c7b82 */ /* 0x000f220000000800 */
[----:B-1----:R-:W-:-:S05]  /*1420*/  IMAD.HI.U32 R4, R165, R4, RZ ;  /* 0x00000004a5047227 */ /* 0x002fca00078e00ff */
[----:B------:R-:W-:Y:S01]  /*1430*/  SHF.R.U32.HI R4, RZ, R5, R4 ;  /* 0x00000005ff047219 */ /* 0x000fe20000011604 */
[----:B--2---:R-:W-:Y:S01]  /*1440*/  IMAD.HI.U32 R3, R166, R3, RZ ;  /* 0x00000003a6037227 */ /* 0x004fe200078e00ff */
[----:B------:R-:W-:-:S04]  /*1450*/  ISETP.NE.AND P0, PT, R2, 0x1, PT ;  /* 0x000000010200780c */ /* 0x000fc80003f05270 */
[----:B---3--:R-:W-:-:S04]  /*1460*/  SHF.R.U32.HI R3, RZ, R6, R3 ;  /* 0x00000006ff037219 */ /* 0x008fc80000011603 */
[----:B------:R-:W-:Y:S02]  /*1470*/  SEL R3, R166, R3, !P0 ;  /* 0x00000003a6037207 */ /* 0x000fe40004000000 */
[----:B----4-:R-:W-:-:S04]  /*1480*/  ISETP.NE.AND P1, PT, R12, 0x1, PT ;  /* 0x000000010c00780c */ /* 0x010fc80003f25270 */
[----:B------:R-:W-:-:S05]  /*1490*/  SEL R6, R165, R4, !P1 ;  /* 0x00000004a5067207 */ /* 0x000fca0004800000 */
[----:B------:R-:W-:Y:S02]  /*14a0*/  IMAD.IADD R4, R3, 0x1, -R6 ;  /* 0x0000000103047824 */ /* 0x000fe400078e0a06 */
[----:B------:R-:W-:Y:S02]  /*14b0*/  IMAD.IADD R3, R6, 0x1, -R3 ;  /* 0x0000000106037824 */ /* 0x000fe400078e0a03 */
[----:B------:R-:W-:Y:S02]  /*14c0*/  IMAD R165, R4, R12, R165 ;  /* 0x0000000c04a57224 */ /* 0x000fe400078e02a5 */
[----:B------:R-:W-:Y:S02]  /*14d0*/  IMAD R166, R3, R2, R166 ;  /* 0x0000000203a67224 */ /* 0x000fe400078e02a6 */
.L_x_19:
[----:B------:R-:W-:Y:S05]  /*14e0*/  BRA.U !UP1, `(.L_x_20) ;  /* 0x00000001090c7547 */ /* 0x000fea000b800000 */
[----:B------:R-:W-:Y:S01]  /*14f0*/  UCGABAR_WAIT ;  /* 0x0000000000007dc7 */ /* 0x000fe20008000000 */
[----:B------:R-:W-:Y:S01]  /*1500*/  CCTL.IVALL ;  /* 0x00000000ff00798f */ /* 0x000fe20002000000 */
[----:B------:R-:W-:Y:S05]  /*1510*/  BRA `(.L_x_21) ;  /* 0x0000000000047947 */ /* 0x000fea0003800000 */
.L_x_20:
[----:B------:R-:W-:Y:S06]  /*1520*/  BAR.SYNC.DEFER_BLOCKING 0x0 ;  /* 0x0000000000007b1d */ /* 0x000fec0000010000 */
.L_x_21:
[----:B------:R-:W-:Y:S05]  /*1530*/  BRA.U UP2, `(.L_x_22) ;  /* 0x0000001502307547 */ /* 0x000fea000b800000 */
[----:B------:R-:W1:Y:S01]  /*1540*/  LDCU UR15, c[0x0][0x38c] ;  /* 0x00007180ff0f77ac */ /* 0x000e620008000800 */
[----:B------:R-:W2:Y:S01]  /*1550*/  LDC R9, c[0x0][0x370] ;  /* 0x0000dc00ff097b82 */ /* 0x000ea20000000800 */
[C---:B------:R-:W-:Y:S01]  /*1560*/  IMAD.SHL.U32 R17, R11.reuse, 0x20, RZ ;  /* 0x000000200b117824 */ /* 0x040fe200078e00ff */
[----:B------:R-:W-:Y:S01]  /*1570*/  PLOP3.LUT P1, PT, PT, PT, UP5, 0x80, 0x8 ;  /* 0x000000000008781c */ /* 0x000fe20003f2f058 */
[----:B------:R-:W-:Y:S01]  /*1580*/  UISETP.NE.AND UP1, UPT, UR10, URZ, UPT ;  /* 0x000000ff0a00728c */ /* 0x000fe2000bf25270 */
[----:B------:R-:W-:Y:S01]  /*1590*/  ISETP.NE.AND P4, PT, R10, RZ, P5 ;  /* 0x000000ff0a00720c */ /* 0x000fe20002f85270 */
[----:B------:R-:W-:Y:S01]  /*15a0*/  IMAD.SHL.U32 R16, R11, 0x80, RZ ;  /* 0x000000800b107824 */ /* 0x000fe200078e00ff */
[----:B------:R-:W-:Y:S01]  /*15b0*/  PLOP3.LUT P1, PT, P1, PT, PT, 0x8, 0x80 ;  /* 0x000000000080781c */ /* 0x000fe20000f2e170 */
[----:B------:R-:W-:Y:S01]  /*15c0*/  IMAD.MOV.U32 R15, RZ, RZ, 0x1 ;  /* 0x00000001ff0f7424 */ /* 0x000fe200078e00ff */
[----:B------:R-:W3:Y:S01]  /*15d0*/  LDC R0, c[0x0][0x374] ;  /* 0x0000dd00ff007b82 */ /* 0x000ee20000000800 */
[----:B------:R-:W-:Y:S01]  /*15e0*/  IMAD.MOV.U32 R14, RZ, RZ, RZ ;  /* 0x000000ffff0e7224 */ /* 0x000fe200078e00ff */
[----:B------:R-:W-:Y:S01]  /*15f0*/  CS2R R12, SRZ ;  /* 0x00000000000c7805 */ /* 0x000fe2000001ff00 */
[----:B------:R-:W-:Y:S01]  /*1600*/  IMAD.MOV.U32 R10, RZ, RZ, 0x1 ;  /* 0x00000001ff0a7424 */ /* 0x000fe200078e00ff */
[----:B------:R-:W-:Y:S01]  /*1610*/  LOP3.LUT R17, R17, 0x20, RZ, 0xc0, !PT ;  /* 0x0000002011117812 */ /* 0x000fe200078ec0ff */
[----:B------:R-:W4:Y:S01]  /*1620*/  LDCU.64 UR30, c[0x0][0x348] ;  /* 0x00006900ff1e77ac */ /* 0x000f220008000a00 */
[----:B-1----:R-:W-:-:S02]  /*1630*/  UIADD3 UR4, UPT, UPT, UR15, 0xff, URZ ;  /* 0x000000ff0f047890 */ /* 0x002fc4000fffe0ff */
[----:B------:R-:W-:Y:S02]  /*1640*/  USEL UR7, UR7, 0x2, UP1 ;  /* 0x0000000207077887 */ /* 0x000fe40008800000 */
[----:B------:R-:W-:Y:S01]  /*1650*/  USHF.R.S32.HI UR22, URZ, 0x1f, UR4 ;  /* 0x0000001fff167899 */ /* 0x000fe20008011404 */
[----:B------:R-:W-:-:S03]  /*1660*/  UMOV UR13, URZ ;  /* 0x000000ff000d7c82 */ /* 0x000fc60008000000 */
[----:B------:R-:W-:Y:S02]  /*1670*/  ULEA.HI UR22, UR22, UR4, URZ, 0x8 ;  /* 0x0000000416167291 */ /* 0x000fe4000f8f40ff */
[----:B------:R-:W-:Y:S02]  /*1680*/  UIADD3 UR4, UPT, UPT, UR15, -0x1, URZ ;  /* 0xffffffff0f047890 */ /* 0x000fe4000fffe0ff */
[----:B------:R-:W-:Y:S02]  /*1690*/  USHF.R.S32.HI UR22, URZ, 0x8, UR22 ;  /* 0x00000008ff167899 */ /* 0x000fe40008011416 */
[----:B------:R-:W-:Y:S02]  /*16a0*/  UISETP.GE.U32.AND UP2, UPT, UR4, -0x1ff, UPT ;  /* 0xfffffe010400788c */ /* 0x000fe4000bf46070 */
[----:B------:R-:W-:Y:S02]  /*16b0*/  UISETP.LT.U32.AND UP0, UPT, UR22, 0x5, UPT ;  /* 0x000000051600788c */ /* 0x000fe4000bf01070 */
[----:B------:R-:W-:-:S02]  /*16c0*/  UIADD3 UR15, UPT, UPT, UR15, 0x1fe, URZ ;  /* 0x000001fe0f0f7890 */ /* 0x000fc4000fffe0ff */
[----:B------:R-:W-:-:S04]  /*16d0*/  USEL UR21, UR22, 0x5, UP0 ;  /* 0x0000000516157887 */ /* 0x000fc80008000000 */
[----:B------:R-:W-:Y:S02]  /*16e0*/  UIADD3 UR6, UPT, UPT, UR21, -0x1, URZ ;  /* 0xffffffff15067890 */ /* 0x000fe4000fffe0ff */
[----:B------:R-:W-:Y:S02]  /*16f0*/  @UP2 UIADD3 UR6, UPT, UPT, UR21, URZ, URZ ;  /* 0x000000ff15062290 */ /* 0x000fe4000fffe0ff */
[----:B------:R-:W-:Y:S02]  /*1700*/  UIADD3 UR14, UPT, UPT, UR22, -UR21, URZ ;  /* 0x80000015160e7290 */ /* 0x000fe4000fffe0ff */
[----:B------:R-:W-:Y:S02]  /*1710*/  UIADD3 UR5, UPT, UPT, UR6, 0x1, URZ ;  /* 0x0000000106057890 */ /* 0x000fe4000fffe0ff */
[----:B--2-4-:R-:W-:-:S12]  /*1720*/  UIADD3 UR6, UPT, UPT, -UR6, URZ, URZ ;  /* 0x000000ff06067290 */ /* 0x014fd8000fffe1ff */
.L_x_42:
[----:B------:R-:W-:Y:S01]  /*1730*/  UISETP.NE.AND UP0, UPT, UR37, URZ, UPT ;  /* 0x000000ff2500728c */ /* 0x000fe2000bf05270 */
[----:B------:R-:W1:Y:S08]  /*1740*/  S2UR UR37, SR_CgaCtaId ;  /* 0x00000000002579c3 */ /* 0x000e700000008800 */
[----:B------:R-:W-:Y:S05]  /*1750*/  BRA.U UP0, `(.L_x_23) ;  /* 0x0000000100347547 */ /* 0x000fea000b800000 */
[----:B------:R-:W2:Y:S01]  /*1760*/  S2R R2, SR_CgaCtaId ;  /* 0x0000000000027919 */ /* 0x000ea20000008800 */
[----:B------:R-:W-:-:S04]  /*1770*/  MOV R3, 0x400 ;  /* 0x0000040000037802 */ /* 0x000fc80000000f00 */
[----:B--2---:R-:W-:Y:S02]  /*1780*/  LEA R3, R2, R3, 0x18 ;  /* 0x0000000302037211 */ /* 0x004fe400078ec0ff */
[----:B------:R-:W-:-:S03]  /*1790*/  SHF.L.U32 R2, R10, 0x1f, RZ ;  /* 0x0000001f0a027819 */ /* 0x000fc600000006ff */
[----:B------:R-:W-:-:S04]  /*17a0*/  IMAD R3, R12, 0x8, R3 ;  /* 0x000000080c037824 */ /* 0x000fc800078e0203 */
[----:B------:R-:W2:Y:S02]  /*17b0*/  SYNCS.PHASECHK.TRANS64.TRYWAIT P0, [R3+URZ+0xe0], R2 ;  /* 0x0000e002030075a7 */ /* 0x000ea400080011ff */
[----:B--2---:R-:W-:Y:S05]  /*17c0*/  @!P0 BRA `(.L_x_24) ;  /* 0x0000005c00888947 */ /* 0x004fea0003800000 */
.L_x_114:
[----:B------:R-:W-:Y:S01]  /*17d0*/  VIADD R12, R12, 0x1 ;  /* 0x000000010c0c7836 */ /* 0x000fe20000000000 */
[----:B------:R2:W-:Y:S04]  /*17e0*/  SYNCS.ARRIVE.TRANS64.A1T0 RZ, [R3+URZ+0xd0], RZ ;  /* 0x0000d0ff03ff79a7 */ /* 0x0005e800081000ff */
[----:B------:R-:W-:-:S04]  /*17f0*/  ISETP.NE.AND P0, PT, R12, 0x2, PT ;  /* 0x000000020c00780c */ /* 0x000fc80003f05270 */
[----:B------:R-:W-:Y:S02]  /*1800*/  SEL R12, R12, RZ, P0 ;  /* 0x000000ff0c0c7207 */ /* 0x000fe40000000000 */
[----:B--2---:R-:W-:-:S04]  /*1810*/  SEL R3, RZ, 0x1, P0 ;  /* 0x00000001ff037807 */ /* 0x004fc80000000000 */
[----:B------:R-:W-:-:S07]  /*1820*/  LOP3.LUT R10, R10, R3, RZ, 0x3c, !PT ;  /* 0x000000030a0a7212 */ /* 0x000fce00078e3cff */
.L_x_23:
[----:B------:R-:W-:Y:S01]  /*1830*/  UMOV UR4, 0x400 ;  /* 0x0000040000047882 */ /* 0x000fe20000000000 */
[----:B------:R-:W-:Y:S01]  /*1840*/  LEA.HI R3, R165, R165, RZ, 0x1 ;  /* 0x000000a5a5037211 */ /* 0x000fe200078f08ff */
[----:B-1----:R-:W-:Y:S01]  /*1850*/  ULEA UR4, UR37, UR4, 0x18 ;  /* 0x0000000425047291 */ /* 0x002fe2000f8ec0ff */
[----:B------:R-:W-:Y:S01]  /*1860*/  SHF.L.U32 R2, R15, 0x1f, RZ ;  /* 0x0000001f0f027819 */ /* 0x000fe200000006ff */
[----:B------:R-:W-:Y:S01]  /*1870*/  UISETP.GE.U32.AND UP0, UPT, UR15, 0x1ff, UPT ;  /* 0x000001ff0f00788c */ /* 0x000fe2000bf06070 */
[----:B------:R-:W-:Y:S01]  /*1880*/  R2UR UR35, R16 ;  /* 0x00000000102372ca */ /* 0x000fe200000e0000 */
[----:B------:R-:W-:Y:S01]  /*1890*/  ULEA UR8, UR13, UR4, 0x3 ;  /* 0x000000040d087291 */ /* 0x000fe2000f8e18ff */
[----:B------:R-:W-:Y:S01]  /*18a0*/  IMAD.SHL.U32 R3, R3, 0x80, RZ ;  /* 0x0000008003037824 */ /* 0x000fe200078e00ff */
[----:B------:R-:W-:Y:S01]  /*18b0*/  R2UR UR19, R17 ;  /* 0x00000000111372ca */ /* 0x000fe200000e0000 */
[----:B------:R-:W-:-:S03]  /*18c0*/  UMOV UR23, URZ ;  /* 0x000000ff00177c82 */ /* 0x000fc60008000000 */
[----:B------:R-:W-:-:S03]  /*18d0*/  LOP3.LUT R3, R3, 0xffffff00, RZ, 0xc0, !PT ;  /* 0xffffff0003037812 */ /* 0x000fc600078ec0ff */
[----:B------:R1:W2:Y:S01]  /*18e0*/  SYNCS.PHASECHK.TRANS64.TRYWAIT P0, [UR8+0x28], R2 ;  /* 0x00002802ff0075a7 */ /* 0x0002a20008001108 */
[----:B------:R-:W-:Y:S02]  /*18f0*/  R2UR UR9, R3 ;  /* 0x00000000030972ca */ /* 0x000fe400000e0000 */
[----:B------:R-:W-:-:S11]  /*1900*/  R2UR UR8, R166 ;  /* 0x00000000a60872ca */ /* 0x000fd600000e0000 */
[----:B------:R-:W-:Y:S02]  /*1910*/  ULOP3.LUT UR35, UR9, 0x80, UR35, 0xf8, !UPT ;  /* 0x0000008009237892 */ /* 0x000fe4000f8ef823 */
[----:B------:R-:W-:Y:S01]  /*1920*/  ULEA UR19, UR8, UR19, 0x6 ;  /* 0x0000001308137291 */ /* 0x000fe2000f8e30ff */
[----:B------:R-:W-:Y:S11]  /*1930*/  BRA.U !UP0, `(.L_x_25) ;  /* 0x0000000108f07547 */ /* 0x000ff6000b800000 */
[----:B------:R-:W-:Y:S01]  /*1940*/  UMOV UR29, UR6 ;  /* 0x00000006001d7c82 */ /* 0x000fe20008000000 */
[----:B------:R-:W-:Y:S01]  /*1950*/  UMOV UR44, UR13 ;  /* 0x0000000d002c7c82 */ /* 0x000fe20008000000 */
[----:B------:R-:W-:-:S05]  /*1960*/  UMOV UR26, 0x80 ;  /* 0x00000080001a7882 */ /* 0x000fca0000000000 */
.L_x_31:
[----:B------:R-:W-:Y:S01]  /*1970*/  ULEA UR33, UR44, UR4, 0x3 ;  /* 0x000000042c217291 */ /* 0x000fe2000f8e18ff */
[----:B------:R-:W-:Y:S01]  /*1980*/  @P5 MOV R3, 0x14000 ;  /* 0x0001400000035802 */ /* 0x000fe20000000f00 */
[----:B-12---:R-:W-:Y:S10]  /*1990*/  @P0 BRA `(.L_x_26) ;  /* 0x00000000000c0947 */ /* 0x006ff40003800000 */
[----:B------:R-:W-:-:S04]  /*19a0*/  SHF.L.U32 R5, R15, 0x1f, RZ ;  /* 0x0000001f0f057819 */ /* 0x000fc800000006ff */
[----:B------:R-:W2:Y:S02]  /*19b0*/  SYNCS.PHASECHK.TRANS64.TRYWAIT P0, [UR33+0x28], R5 ;  /* 0x00002805ff0075a7 */ /* 0x000ea40008001121 */
[----:B--2---:R-:W-:Y:S05]  /*19c0*/  @!P0 BRA `(.L_x_27) ;  /* 0x0000005c001c8947 */ /* 0x004fea0003800000 */
.L_x_26:
[----:B------:R2:W-:Y:S01]  /*19d0*/  @P5 SYNCS.ARRIVE.TRANS64 RZ, [UR33], R3 ;  /* 0x00000003ffff59a7 */ /* 0x0005e20008000021 */
[----:B------:R-:W-:Y:S02]  /*19e0*/  ULOP3.LUT UR8, UR7, 0x2, URZ, 0xfc, !UPT ;  /* 0x0000000207087892 */ /* 0x000fe4000f8efcff */
[----:B------:R-:W-:Y:S02]  /*19f0*/  UIADD3 UR29, UPT, UPT, UR29, 0x1, URZ ;  /* 0x000000011d1d7890 */ /* 0x000fe4000fffe0ff */
[----:B------:R-:W-:Y:S02]  /*1a00*/  UISETP.NE.AND UP0, UPT, UR8, 0x2, UPT ;  /* 0x000000020800788c */ /* 0x000fe4000bf05270 */
[----:B------:R-:W-:-:S07]  /*1a10*/  UISETP.NE.AND UP2, UPT, UR29, 0x1, UPT ;  /* 0x000000011d00788c */ /* 0x000fce000bf45270 */
[----:B------:R-:W-:Y:S05]  /*1a20*/  BRA.U UP0, `(.L_x_28) ;  /* 0x0000000100047547 */ /* 0x000fea000b800000 */
[----:B------:R-:W-:Y:S05]  /*1a30*/  BPT.TRAP 0x1 ;  /* 0x000000040000795c */ /* 0x000fea0000300000 */
.L_x_28:
[----:B------:R-:W-:Y:S04]  /*1a40*/  BSSY.RECONVERGENT B0, `(.L_x_29) ;  /* 0x0000003000007945 */ /* 0x000fe80003800200 */
[----:B------:R-:W-:Y:S05]  /*1a50*/  @!P4 BRA `(.L_x_30) ;  /* 0x000000000004c947 */ /* 0x000fea0003800000 */
[----:B------:R-:W-:Y:S05]  /*1a60*/  BPT.TRAP 0x1 ;  /* 0x000000040000795c */ /* 0x000fea0000300000 */
.L_x_30:
[----:B------:R-:W-:Y:S05]  /*1a70*/  BSYNC.RECONVERGENT B0 ;  /* 0x0000000000007941 */ /* 0x000fea0003800200 */
.L_x_29:
[----:B------:R-:W-:Y:S02]  /*1a80*/  UIADD3 UR13, UPT, UPT, UR44, 0x1, URZ ;  /* 0x000000012c0d7890 */ /* 0x000fe4000fffe0ff */
[----:B------:R-:W-:Y:S02]  /*1a90*/  ULEA UR24, UR44, UR4, 0xf ;  /* 0x000000042c187291 */ /* 0x000fe4000f8e78ff */
[----:B------:R-:W-:Y:S02]  /*1aa0*/  UISETP.NE.AND UP0, UPT, UR13, 0x5, UPT ;  /* 0x000000050d00788c */ /* 0x000fe4000bf05270 */
[----:B------:R-:W-:Y:S02]  /*1ab0*/  UIADD3 UR42, UP1, UPT, UR30, 0x80, URZ ;  /* 0x000000801e2a7890 */ /* 0x000fe4000ff3e0ff */
[----:B------:R-:W-:Y:S02]  /*1ac0*/  USEL UR9, URZ, 0x1, UP0 ;  /* 0x00000001ff097887 */ /* 0x000fe40008000000 */
[----:B------:R-:W-:-:S02]  /*1ad0*/  USEL UR13, UR13, URZ, UP0 ;  /* 0x000000ff0d0d7287 */ /* 0x000fc40008000000 */
[----:B------:R-:W-:Y:S02]  /*1ae0*/  UIADD3 UR40, UP0, UPT, UR30, 0x180, URZ ;  /* 0x000001801e287890 */ /* 0x000fe4000ff1e0ff */
[----:B------:R-:W-:Y:S01]  /*1af0*/  ULEA UR8, UR13, UR4, 0x3 ;  /* 0x000000040d087291 */ /* 0x000fe2000f8e18ff */
[----:B------:R-:W-:Y:S01]  /*1b00*/  LOP3.LUT R15, R15, UR9, RZ, 0x3c, !PT ;  /* 0x000000090f0f7c12 */ /* 0x000fe2000f8e3cff */
[----:B------:R-:W-:Y:S02]  /*1b10*/  UIADD3 UR34, UPT, UPT, UR26, -0x80, URZ ;  /* 0xffffff801a227890 */ /* 0x000fe4000fffe0ff */
[----:B------:R-:W-:Y:S01]  /*1b20*/  ULOP3.LUT UR33, UR33, 0xfefffff8, URZ, 0xc0, !UPT ;  /* 0xfefffff821217892 */ /* 0x000fe2000f8ec0ff */
[----:B-1----:R-:W-:Y:S01]  /*1b30*/  SHF.L.U32 R2, R15, 0x1f, RZ ;  /* 0x0000001f0f027819 */ /* 0x002fe200000006ff */
[----:B------:R-:W-:Y:S02]  /*1b40*/  UIADD3.X UR43, UPT, UPT, URZ, UR31, URZ, UP1, !UPT ;  /* 0x0000001fff2b7290 */ /* 0x000fe40008ffe4ff */
[----:B------:R-:W-:Y:S01]  /*1b50*/  UIADD3 UR32, UPT, UPT, UR24, 0x4400, URZ ;  /* 0x0000440018207890 */ /* 0x000fe2000fffe0ff */
[----:B------:R4:W1:Y:S01]  /*1b60*/  SYNCS.PHASECHK.TRANS64.TRYWAIT P0, [UR8+0x28], R2 ;  /* 0x00002802ff0075a7 */ /* 0x0008620008001108 */
[----:B------:R-:W-:-:S02]  /*1b70*/  ULEA UR8, UR44, UR4, 0xd ;  /* 0x000000042c087291 */ /* 0x000fc4000f8e68ff */
[----:B------:R-:W-:Y:S02]  /*1b80*/  UIADD3 UR24, UPT, UPT, UR24, 0x8400, URZ ;  /* 0x0000840018187890 */ /* 0x000fe4000fffe0ff */
[----:B------:R-:W-:Y:S02]  /*1b90*/  UIADD3.X UR41, UPT, UPT, URZ, UR31, URZ, UP0, !UPT ;  /* 0x0000001fff297290 */ /* 0x000fe400087fe4ff */
[----:B------:R-:W-:Y:S02]  /*1ba0*/  UIADD3 UR16, UPT, UPT, UR8, 0x2c400, URZ ;  /* 0x0002c40008107890 */ /* 0x000fe4000fffe0ff */
[----:B------:R-:W-:Y:S01]  /*1bb0*/  UIADD3 UR8, UPT, UPT, UR8, 0x2d400, URZ ;  /* 0x0002d40008087890 */ /* 0x000fe2000fffe0ff */
[----:B------:R-:W-:Y:S01]  /*1bc0*/  UMOV UR38, 0x0 ;  /* 0x0000000000267882 */ /* 0x000fe20000000000 */
[----:B------:R-:W-:Y:S01]  /*1bd0*/  UMOV UR39, 0x10000000 ;  /* 0x1000000000277882 */ /* 0x000fe20000000000 */
[----:B------:R-:W-:Y:S01]  /*1be0*/  UMOV UR27, UR35 ;  /* 0x00000023001b7c82 */ /* 0x000fe20008000000 */
[----:B------:R-:W-:Y:S01]  /*1bf0*/  UMOV UR28, UR36 ;  /* 0x00000024001c7c82 */ /* 0x000fe20008000000 */
[----:B------:R-:W-:Y:S01]  /*1c00*/  UMOV UR25, UR33 ;  /* 0x0000002100197c82 */ /* 0x000fe20008000000 */
[----:B------:R-:W-:Y:S01]  /*1c10*/  UMOV UR20, UR36 ;  /* 0x0000002400147c82 */ /* 0x000fe20008000000 */
[----:B------:R-:W-:Y:S01]  /*1c20*/  UMOV UR17, UR33 ;  /* 0x0000002100117c82 */ /* 0x000fe20008000000 */
[----:B------:R-:W-:Y:S01]  /*1c30*/  UMOV UR18, UR34 ;  /* 0x0000002200127c82 */ /* 0x000fe20008000000 */
[----:B------:R-:W-:Y:S01]  /*1c40*/  UTMALDG.3D.2CTA [UR32], [UR42], desc[UR38] ;  /* 0x000026202a0075b4 */ /* 0x000fe20008211000 */
[----:B------:R-:W-:Y:S01]  /*1c50*/  UMOV UR10, UR26 ;  /* 0x0000001a000a7c82 */ /* 0x000fe20008000000 */
[----:B------:R-:W-:Y:S01]  /*1c60*/  UMOV UR11, UR19 ;  /* 0x00000013000b7c82 */ /* 0x000fe20008000000 */
[----:B------:R-:W-:Y:S01]  /*1c70*/  UMOV UR12, UR36 ;  /* 0x00000024000c7c82 */ /* 0x000fe20008000000 */
[----:B------:R-:W-:Y:S01]  /*1c80*/  UMOV UR9, UR33 ;  /* 0x0000002100097c82 */ /* 0x000fe20008000000 */
[----:B------:R-:W-:Y:S01]  /*1c90*/  UMOV UR23, UR5 ;  /* 0x0000000500177c82 */ /* 0x000fe20008000000 */
[----:B------:R-:W-:Y:S01]  /*1ca0*/  UMOV UR44, UR13 ;  /* 0x0000000d002c7c82 */ /* 0x000fe20008000000 */
[----:B------:R2:W-:Y:S01]  /*1cb0*/  UTMALDG.3D.2CTA [UR24], [UR42], desc[UR38] ;  /* 0x000026182a0075b4 */ /* 0x0005e20008211000 */
[----:B------:R4:W-:Y:S01]  /*1cc0*/  UTMALDG.3D.2CTA [UR16], [UR40], desc[UR38] ;  /* 0x00002610280075b4 */ /* 0x0009e20008211000 */
[----:B------:R4:W-:Y:S01]  /*1cd0*/  UTMALDG.3D.2CTA [UR8], [UR40], desc[UR38] ;  /* 0x00002608280075b4 */ /* 0x0009e20008211000 */
[----:B--2---:R-:W-:Y:S01]  /*1ce0*/  UIADD3 UR26, UPT, UPT, UR26, 0x100, URZ ;  /* 0x000001001a1a7890 */ /* 0x004fe2000fffe0ff */
[----:B----4-:R-:W-:Y:S11]  /*1cf0*/  BRA.U UP2, `(.L_x_31) ;  /* 0xfffffffd021c7547 */ /* 0x010ff6000b83ffff */
.L_x_25:
[----:B------:R-:W-:Y:S01]  /*1d00*/  ULEA UR8, UR13, UR4, 0x3 ;  /* 0x000000040d087291 */ /* 0x000fe2000f8e18ff */
[----:B-1----:R-:W-:Y:S01]  /*1d10*/  SHF.L.U32 R2, R15, 0x1f, RZ ;  /* 0x0000001f0f027819 */ /* 0x002fe200000006ff */
[----:B------:R-:W-:Y:S01]  /*1d20*/  @!P1 SYNCS.ARRIVE.TRANS64.A1T0 RZ, [UR4+0x68], RZ ;  /* 0x000068ffffff99a7 */ /* 0x000fe20008100004 */
[----:B------:R-:W-:-:S06]  /*1d30*/  UISETP.GT.AND UP0, UPT, UR22, UR21, UPT ;  /* 0x000000151600728c */ /* 0x000fcc000bf04270 */
[----:B--2---:R1:W2:Y:S03]  /*1d40*/  SYNCS.PHASECHK.TRANS64.TRYWAIT P0, [UR8+0x28], R2 ;  /* 0x00002802ff0075a7 */ /* 0x0042a60008001108 */
[----:B------:R-:W-:Y:S05]  /*1d50*/  BRA.U !UP0, `(.L_x_32) ;  /* 0x0000000108e87547 */ /* 0x000fea000b800000 */
[----:B------:R-:W-:Y:S01]  /*1d60*/  UIADD3 UR29, UPT, UPT, UR14, UR23, URZ ;  /* 0x000000170e1d7290 */ /* 0x000fe2000fffe0ff */
[----:B------:R-:W-:-:S11]  /*1d70*/  UMOV UR44, UR13 ;  /* 0x0000000d002c7c82 */ /* 0x000fd60008000000 */
.L_x_38:
[----:B------:R-:W-:Y:S01]  /*1d80*/  ULEA UR33, UR44, UR4, 0x3 ;  /* 0x000000042c217291 */ /* 0x000fe2000f8e18ff */
[----:B--2---:R-:W-:Y:S01]  /*1d90*/  @P5 MOV R3, 0x14000 ;  /* 0x0001400000035802 */ /* 0x004fe20000000f00 */
[----:B-12---:R-:W-:Y:S10]  /*1da0*/  @P0 BRA `(.L_x_33) ;  /* 0x00000000000c0947 */ /* 0x006ff40003800000 */
[----:B------:R-:W-:-:S04]  /*1db0*/  SHF.L.U32 R5, R15, 0x1f, RZ ;  /* 0x0000001f0f057819 */ /* 0x000fc800000006ff */
[----:B------:R-:W2:Y:S02]  /*1dc0*/  SYNCS.PHASECHK.TRANS64.TRYWAIT P0, [UR33+0x28], R5 ;  /* 0x00002805ff0075a7 */ /* 0x000ea40008001121 */
[----:B--2---:R-:W-:Y:S05]  /*1dd0*/  @!P0 BRA `(.L_x_34) ;  /* 0x0000005800308947 */ /* 0x004fea0003800000 */
.L_x_33:
[----:B------:R2:W-:Y:S01]  /*1de0*/  @P5 SYNCS.ARRIVE.TRANS64 RZ, [UR33], R3 ;  /* 0x00000003ffff59a7 */ /* 0x0005e20008000021 */
[----:B------:R-:W-:-:S04]  /*1df0*/  ULOP3.LUT UR8, UR7, 0x2, URZ, 0xfc, !UPT ;  /* 0x0000000207087892 */ /* 0x000fc8000f8efcff */
[----:B------:R-:W-:-:S09]  /*1e00*/  UISETP.NE.AND UP0, UPT, UR8, 0x2, UPT ;  /* 0x000000020800788c */ /* 0x000fd2000bf05270 */
[----:B------:R-:W-:Y:S05]  /*1e10*/  BRA.U UP0, `(.L_x_35) ;  /* 0x0000000100047547 */ /* 0x000fea000b800000 */
[----:B------:R-:W-:Y:S05]  /*1e20*/  BPT.TRAP 0x1 ;  /* 0x000000040000795c */ /* 0x000fea0000300000 */
.L_x_35:
[----:B------:R-:W-:Y:S04]  /*1e30*/  BSSY.RECONVERGENT B0, `(.L_x_36) ;  /* 0x0000003000007945 */ /* 0x000fe80003800200 */
[----:B------:R-:W-:Y:S05]  /*1e40*/  @!P4 BRA `(.L_x_37) ;  /* 0x000000000004c947 */ /* 0x000fea0003800000 */
[----:B------:R-:W-:Y:S05]  /*1e50*/  BPT.TRAP 0x1 ;  /* 0x000000040000795c */ /* 0x000fea0000300000 */
.L_x_37:
[----:B------:R-:W-:Y:S05]  /*1e60*/  BSYNC.RECONVERGENT B0 ;  /* 0x0000000000007941 */ /* 0x000fea0003800200 */
.L_x_36:
[----:B------:R-:W-:Y:S02]  /*1e70*/  UIADD3 UR13, UPT, UPT, UR44, 0x1, URZ ;  /* 0x000000012c0d7890 */ /* 0x000fe4000fffe0ff */
[----:B------:R-:W-:Y:S02]  /*1e80*/  ULEA UR24, UR44, UR4, 0xf ;  /* 0x000000042c187291 */ /* 0x000fe4000f8e78ff */
[----:B------:R-:W-:Y:S02]  /*1e90*/  UISETP.NE.AND UP0, UPT, UR13, 0x5, UPT ;  /* 0x000000050d00788c */ /* 0x000fe4000bf05270 */
[----:B------:R-:W-:Y:S02]  /*1ea0*/  UIADD3 UR42, UP1, UPT, UR30, 0x80, URZ ;  /* 0x000000801e2a7890 */ /* 0x000fe4000ff3e0ff */
[----:B------:R-:W-:Y:S02]  /*1eb0*/  USEL UR9, URZ, 0x1, UP0 ;  /* 0x00000001ff097887 */ /* 0x000fe40008000000 */
[----:B------:R-:W-:-:S02]  /*1ec0*/  USEL UR13, UR13, URZ, UP0 ;  /* 0x000000ff0d0d7287 */ /* 0x000fc40008000000 */
[----:B------:R-:W-:Y:S02]  /*1ed0*/  USHF.L.U32 UR34, UR23, 0x8, URZ ;  /* 0x0000000817227899 */ /* 0x000fe400080006ff */
[----:B------:R-:W-:Y:S01]  /*1ee0*/  ULEA UR8, UR13, UR4, 0x3 ;  /* 0x000000040d087291 */ /* 0x000fe2000f8e18ff */
[----:B------:R-:W-:Y:S01]  /*1ef0*/  LOP3.LUT R15, R15, UR9, RZ, 0x3c, !PT ;  /* 0x000000090f0f7c12 */ /* 0x000fe2000f8e3cff */
[----:B------:R-:W-:Y:S02]  /*1f00*/  UIADD3 UR40, UP0, UPT, UR30, 0x180, URZ ;  /* 0x000001801e287890 */ /* 0x000fe4000ff1e0ff */
[----:B------:R-:W-:Y:S01]  /*1f10*/  ULOP3.LUT UR33, UR33, 0xfefffff8, URZ, 0xc0, !UPT ;  /* 0xfefffff821217892 */ /* 0x000fe2000f8ec0ff */
[----:B-1----:R-:W-:Y:S01]  /*1f20*/  SHF.L.U32 R2, R15, 0x1f, RZ ;  /* 0x0000001f0f027819 */ /* 0x002fe200000006ff */
[----:B------:R-:W-:Y:S02]  /*1f30*/  UIADD3.X UR43, UPT, UPT, URZ, UR31, URZ, UP1, !UPT ;  /* 0x0000001fff2b7290 */ /* 0x000fe40008ffe4ff */
[----:B------:R-:W-:Y:S01]  /*1f40*/  UIADD3 UR32, UPT, UPT, UR24, 0x4400, URZ ;  /* 0x0000440018207890 */ /* 0x000fe2000fffe0ff */
[----:B------:R4:W1:Y:S01]  /*1f50*/  SYNCS.PHASECHK.TRANS64.TRYWAIT P0, [UR8+0x28], R2 ;  /* 0x00002802ff0075a7 */ /* 0x0008620008001108 */
[----:B------:R-:W-:-:S02]  /*1f60*/  ULEA UR8, UR44, UR4, 0xd ;  /* 0x000000042c087291 */ /* 0x000fc4000f8e68ff */
[----:B------:R-:W-:Y:S02]  /*1f70*/  UIADD3 UR26, UPT, UPT, UR34, 0x80, URZ ;  /* 0x00000080221a7890 */ /* 0x000fe4000fffe0ff */
        /* <DEDUP_REMOVED lines=12> */
[----:B------:R4:W-:Y:S01]  /*2040*/  UTMALDG.3D.2CTA [UR32], [UR42], desc[UR38] ;  /* 0x000026202a0075b4 */ /* 0x0009e20008211000 */
[----:B------:R-:W-:Y:S01]  /*2050*/  UMOV UR11, UR19 ;  /* 0x00000013000b7c82 */ /* 0x000fe20008000000 */
[----:B------:R-:W-:Y:S01]  /*2060*/  UMOV UR12, UR36 ;  /* 0x00000024000c7c82 */ /* 0x000fe20008000000 */
[----:B------:R-:W-:Y:S01]  /*2070*/  UMOV UR9, UR33 ;  /* 0x0000002100097c82 */ /* 0x000fe20008000000 */
[----:B------:R-:W-:Y:S01]  /*2080*/  UMOV UR10, UR26 ;  /* 0x0000001a000a7c82 */ /* 0x000fe20008000000 */
[----:B------:R-:W-:Y:S01]  /*2090*/  UIADD3 UR23, UPT, UPT, UR23, 0x1, URZ ;  /* 0x0000000117177890 */ /* 0x000fe2000fffe0ff */
[----:B------:R-:W-:Y:S01]  /*20a0*/  UMOV UR44, UR13 ;  /* 0x0000000d002c7c82 */ /* 0x000fe20008000000 */
[----:B------:R4:W-:Y:S02]  /*20b0*/  UTMALDG.3D.2CTA [UR24], [UR42], desc[UR38] ;  /* 0x000026182a0075b4 */ /* 0x0009e40008211000 */
[----:B------:R-:W-:Y:S01]  /*20c0*/  UISETP.NE.AND UP0, UPT, UR23, UR29, UPT ;  /* 0x0000001d1700728c */ /* 0x000fe2000bf05270 */
[----:B------:R4:W-:Y:S01]  /*20d0*/  UTMALDG.3D.2CTA [UR16], [UR40], desc[UR38] ;  /* 0x00002610280075b4 */ /* 0x0009e20008211000 */
[----:B------:R4:W-:Y:S07]  /*20e0*/  UTMALDG.3D.2CTA [UR8], [UR40], desc[UR38] ;  /* 0x00002608280075b4 */ /* 0x0009ee0008211000 */
[----:B----4-:R-:W-:Y:S05]  /*20f0*/  BRA.U UP0, `(.L_x_38) ;  /* 0xfffffffd00207547 */ /* 0x010fea000b83ffff */
.L_x_32:
[C---:B-1----:R-:W-:Y:S01]  /*2100*/  LEA R2, R14.reuse, UR4, 0x3 ;  /* 0x000000040e027c11 */ /* 0x042fe2000f8e18ff */
[----:B------:R-:W-:Y:S01]  /*2110*/  NOP ;  /* 0x0000000000007918 */ /* 0x000fe20000000000 */
[----:B--2---:R-:W-:Y:S02]  /*2120*/  SHF.L.U32 R3, R13, 0x1f, RZ ;  /* 0x0000001f0d037819 */ /* 0x004fe400000006ff */
[----:B------:R-:W-:Y:S02]  /*2130*/  LEA R4, R14, UR4, 0x4 ;  /* 0x000000040e047c11 */ /* 0x000fe4000f8e20ff */
[----:B------:R-:W1:Y:S02]  /*2140*/  SYNCS.PHASECHK.TRANS64.TRYWAIT P0, [R2+URZ+0x70], R3 ;  /* 0x00007003020075a7 */ /* 0x000e6400080011ff */
[----:B-1----:R-:W-:Y:S05]  /*2150*/  @!P0 BRA `(.L_x_39) ;  /* 0x0000005400688947 */ /* 0x002fea0003800000 */
.L_x_117:
[----:B------:R-:W2:Y:S01]  /*2160*/  LDS.128 R4, [R4+0x100] ;  /* 0x0001000004047984 */ /* 0x000ea20000000c00 */
[----:B------:R-:W-:Y:S01]  /*2170*/  ISETP.GE.AND P0, PT, R72, 0x1, PT ;  /* 0x000000014800780c */ /* 0x000fe20003f06270 */
[----:B-1----:R-:W-:Y:S01]  /*2180*/  VIADD R2, R2, 0x80 ;  /* 0x0000008002027836 */ /* 0x002fe20000000000 */
[----:B------:R-:W-:Y:S01]  /*2190*/  @!PT LDS RZ, [RZ] ;  /* 0x00000000fffff984 */ /* 0x000fe20000000800 */
[----:B------:R-:W-:Y:S01]  /*21a0*/  @!PT LDS RZ, [RZ] ;  /* 0x00000000fffff984 */ /* 0x000fe20000000800 */
[----:B------:R-:W-:Y:S01]  /*21b0*/  @!PT LDS RZ, [RZ] ;  /* 0x00000000fffff984 */ /* 0x000fe20000000800 */
[----:B------:R-:W-:Y:S01]  /*21c0*/  @!PT LDS RZ, [RZ] ;  /* 0x00000000fffff984 */ /* 0x000fe20000000800 */
[----:B------:R1:W-:Y:S06]  /*21d0*/  MEMBAR.ALL.CTA ;  /* 0x0000000000007992 */ /* 0x0003ec0000008000 */
[----:B-1----:R-:W1:Y:S01]  /*21e0*/  FENCE.VIEW.ASYNC.S ;  /* 0x00000000000073c6 */ /* 0x002e620000000000 */
[----:B------:R-:W-:-:S04]  /*21f0*/  PRMT R2, RZ, 0x654, R2 ;  /* 0x00000654ff027816 */ /* 0x000fc80000000002 */
[----:B-1----:R1:W-:Y:S01]  /*2200*/  SYNCS.ARRIVE.TRANS64.RED.A1T0 RZ, [R2+URZ], RZ ;  /* 0x000000ff02ff79a7 */ /* 0x0023e200081004ff */
[----:B--2---:R-:W-:-:S13]  /*2210*/  LOP3.LUT P2, RZ, R6, 0x1, RZ, 0xc0, !PT ;  /* 0x0000000106ff7812 */ /* 0x004fda000784c0ff */
[----:B------:R-:W-:Y:S01]  /*2220*/  @P2 SHF.R.U32.HI R3, RZ, 0x10, R5 ;  /* 0x00000010ff032819 */ /* 0x000fe20000011605 */
[----:B------:R-:W-:Y:S01]  /*2230*/  VOTEU.ANY UP0, P2 ;  /* 0x0000000000ff7886 */ /* 0x000fe20001000100 */
[----:B------:R-:W-:Y:S02]  /*2240*/  @P2 MOV R11, R4 ;  /* 0x00000004000b2202 */ /* 0x000fe40000000f00 */
[----:B------:R-:W-:Y:S02]  /*2250*/  @P2 R2UR.BROADCAST UR8, R3 ;  /* 0x00000000030822ca */ /* 0x000fe400008e0000 */
[----:B------:R-:W-:-:S11]  /*2260*/  @P2 LOP3.LUT R8, R5, 0xffff, RZ, 0xc0, !PT ;  /* 0x0000ffff05082812 */ /* 0x000fd600078ec0ff */
[----:B------:R-:W-:Y:S01]  /*2270*/  @UP0 UMOV UR36, UR8 ;  /* 0x0000000800240c82 */ /* 0x000fe20008000000 */
[----:B-1----:R-:W-:Y:S05]  /*2280*/  @!P0 BRA `(.L_x_40) ;  /* 0x0000000000b88947 */ /* 0x002fea0003800000 */
[----:B------:R-:W3:Y:S01]  /*2290*/  LDC.64 R4, c[0x0][0xb18] ;  /* 0x0002c600ff047b82 */ /* 0x000ee20000000a00 */
[----:B------:R-:W-:-:S07]  /*22a0*/  ISETP.NE.AND P3, PT, R72, 0x1, PT ;  /* 0x000000014800780c */ /* 0x000fce0003f65270 */
[----:B------:R-:W1:Y:S08]  /*22b0*/  LDC.64 R6, c[0x0][0xb10] ;  /* 0x0002c400ff067b82 */ /* 0x000e700000000a00 */
[----:B------:R-:W2:Y:S08]  /*22c0*/  LDC R18, c[0x0][0xb20] ;  /* 0x0002c800ff127b82 */ /* 0x000eb00000000800 */
[----:B------:R-:W4:Y:S01]  /*22d0*/  LDC R20, c[0x0][0xb0c] ;  /* 0x0002c300ff147b82 */ /* 0x000f220000000800 */
[----:B---3--:R-:W-:Y:S01]  /*22e0*/  IMAD.HI.U32 R19, R0, R5, RZ ;  /* 0x0000000500137227 */ /* 0x008fe200078e00ff */
[----:B------:R-:W-:-:S03]  /*22f0*/  ISETP.NE.AND P0, PT, R4, 0x1, PT ;  /* 0x000000010400780c */ /* 0x000fc60003f05270 */
[----:B------:R-:W-:-:S03]  /*2300*/  IMAD.HI.U32 R5, R8, R5, RZ ;  /* 0x0000000508057227 */ /* 0x000fc600078e00ff */
[----:B------:R-:W3:Y:S01]  /*2310*/  LDC.64 R2, c[0x0][0xb28] ;  /* 0x0002ca00ff027b82 */ /* 0x000ee20000000a00 */
[----:B-1----:R-:W-:-:S04]  /*2320*/  IMAD.HI.U32 R22, R9, R6, RZ ;  /* 0x0000000609167227 */ /* 0x002fc800078e00ff */
[----:B------:R-:W-:Y:S01]  /*2330*/  IMAD.HI.U32 R24, R11, R6, RZ ;  /* 0x000000060b187227 */ /* 0x000fe200078e00ff */
[----:B------:R-:W-:Y:S02]  /*2340*/  SHF.R.U32.HI R22, RZ, R7, R22 ;  /* 0x00000007ff167219 */ /* 0x000fe40000011616 */
[-C--:B--2---:R-:W-:Y:S02]  /*2350*/  SHF.R.U32.HI R19, RZ, R18.reuse, R19 ;  /* 0x00000012ff137219 */ /* 0x084fe40000011613 */
[----:B------:R-:W-:Y:S02]  /*2360*/  SHF.R.U32.HI R5, RZ, R18, R5 ;  /* 0x00000012ff057219 */ /* 0x000fe40000011605 */
[----:B------:R-:W-:Y:S02]  /*2370*/  SEL R19, R0, R19, !P0 ;  /* 0x0000001300137207 */ /* 0x000fe40004000000 */
[----:B------:R-:W-:Y:S02]  /*2380*/  SHF.R.U32.HI R24, RZ, R7, R24 ;  /* 0x00000007ff187219 */ /* 0x000fe40000011618 */
[----:B----4-:R-:W-:-:S02]  /*2390*/  ISETP.NE.AND P1, PT, R20, 0x1, PT ;  /* 0x000000011400780c */ /* 0x010fc40003f25270 */
[----:B------:R-:W-:Y:S02]  /*23a0*/  SEL R5, R8, R5, !P0 ;  /* 0x0000000508057207 */ /* 0x000fe40004000000 */
[----:B------:R-:W-:Y:S02]  /*23b0*/  SEL R21, R9, R22, !P1 ;  /* 0x0000001609157207 */ /* 0x000fe40004800000 */
[----:B------:R-:W-:Y:S01]  /*23c0*/  SEL R7, R11, R24, !P1 ;  /* 0x000000180b077207 */ /* 0x000fe20004800000 */
[----:B---3--:R-:W-:-:S04]  /*23d0*/  IMAD.HI.U32 R22, R19, R2, RZ ;  /* 0x0000000213167227 */ /* 0x008fc800078e00ff */
[----:B------:R-:W-:Y:S01]  /*23e0*/  IMAD.HI.U32 R6, R21, R2, RZ ;  /* 0x0000000215067227 */ /* 0x000fe200078e00ff */
[----:B------:R-:W-:-:S04]  /*23f0*/  @P3 SHF.R.U32.HI R19, RZ, R3, R22 ;  /* 0x00000003ff133219 */ /* 0x000fc80000011616 */
[----:B------:R-:W-:Y:S01]  /*2400*/  @P3 SHF.R.U32.HI R21, RZ, R3, R6 ;  /* 0x00000003ff153219 */ /* 0x000fe20000011606 */
[----:B------:R-:W-:-:S04]  /*2410*/  IMAD R19, R72, R19, RZ ;  /* 0x0000001348137224 */ /* 0x000fc800078e02ff */
[----:B------:R-:W-:Y:S01]  /*2420*/  IMAD R6, R72, R21, RZ ;  /* 0x0000001548067224 */ /* 0x000fe200078e02ff */
[C---:B------:R-:W-:Y:S02]  /*2430*/  ISETP.GE.AND P0, PT, R5.reuse, R19, PT ;  /* 0x000000130500720c */ /* 0x040fe40003f06270 */
[----:B------:R-:W-:Y:S02]  /*2440*/  IADD3 R19, PT, PT, -R5, RZ, RZ ;  /* 0x000000ff05137210 */ /* 0x000fe40007ffe1ff */
[----:B------:R-:W-:Y:S01]  /*2450*/  ISETP.GE.OR P0, PT, R7, R6, P0 ;  /* 0x000000060700720c */ /* 0x000fe20000706670 */
[----:B------:R-:W-:-:S04]  /*2460*/  IMAD.HI.U32 R6, R5, R2, RZ ;  /* 0x0000000205067227 */ /* 0x000fc800078e00ff */
[----:B------:R-:W-:Y:S01]  /*2470*/  IMAD R8, R4, R19, R8 ;  /* 0x0000001304087224 */ /* 0x000fe200078e0208 */
[----:B------:R-:W-:-:S04]  /*2480*/  SHF.R.U32.HI R6, RZ, R3, R6 ;  /* 0x00000003ff067219 */ /* 0x000fc80000011606 */
[----:B------:R-:W-:-:S03]  /*2490*/  SEL R6, R5, R6, !P3 ;  /* 0x0000000605067207 */ /* 0x000fc60005800000 */
[----:B------:R-:W-:-:S04]  /*24a0*/  @!P0 IMAD.HI.U32 R18, R7, R2, RZ ;  /* 0x0000000207128227 */ /* 0x000fc800078e00ff */
[----:B------:R-:W-:Y:S01]  /*24b0*/  IMAD.MOV R2, RZ, RZ, -R6 ;  /* 0x000000ffff027224 */ /* 0x000fe200078e0a06 */
[----:B------:R-:W-:-:S03]  /*24c0*/  @!P0 SHF.R.U32.HI R18, RZ, R3, R18 ;  /* 0x00000003ff128219 */ /* 0x000fc60000011612 */
[----:B------:R-:W-:Y:S01]  /*24d0*/  IMAD R2, R72, R2, R5 ;  /* 0x0000000248027224 */ /* 0x000fe200078e0205 */
        /* <DEDUP_REMOVED lines=9> */
.L_x_40:
[----:B------:R-:W1:Y:S02]  /*2570*/  LDCU UR8, c[0x0][0xb30] ;  /* 0x00016600ff0877ac */ /* 0x000e640008000800 */
[----:B-1----:R-:W-:-:S09]  /*2580*/  UISETP.NE.AND UP0, UPT, UR8, 0x1, UPT ;  /* 0x000000010800788c */ /* 0x002fd2000bf05270 */
[----:B------:R-:W-:Y:S05]  /*2590*/  BRA.U UP0, `(.L_x_41) ;  /* 0x0000000100407547 */ /* 0x000fea000b800000 */
[----:B------:R-:W1:Y:S08]  /*25a0*/  LDC.64 R4, c[0x0][0xb10] ;  /* 0x0002c400ff047b82 */ /* 0x000e700000000a00 */
[----:B------:R-:W2:Y:S08]  /*25b0*/  LDC.64 R2, c[0x0][0xb18] ;  /* 0x0002c600ff027b82 */ /* 0x000eb00000000a00 */
[----:B------:R-:W4:Y:S08]  /*25c0*/  LDC R6, c[0x0][0xb20] ;  /* 0x0002c800ff067b82 */ /* 0x000f300000000800 */
[----:B------:R-:W3:Y:S01]  /*25d0*/  LDC R18, c[0x0][0xb0c] ;  /* 0x0002c300ff127b82 */ /* 0x000ee20000000800 */
[----:B-1----:R-:W-:-:S05]  /*25e0*/  IMAD.HI.U32 R4, R11, R4, RZ ;  /* 0x000000040b047227 */ /* 0x002fca00078e00ff */
[----:B------:R-:W-:Y:S01]  /*25f0*/  SHF.R.U32.HI R4, RZ, R5, R4 ;  /* 0x00000005ff047219 */ /* 0x000fe20000011604 */
[----:B--2---:R-:W-:Y:S01]  /*2600*/  IMAD.HI.U32 R3, R8, R3, RZ ;  /* 0x0000000308037227 */ /* 0x004fe200078e00ff */
[----:B------:R-:W-:-:S04]  /*2610*/  ISETP.NE.AND P0, PT, R2, 0x1, PT ;  /* 0x000000010200780c */ /* 0x000fc80003f05270 */
[----:B----4-:R-:W-:-:S04]  /*2620*/  SHF.R.U32.HI R3, RZ, R6, R3 ;  /* 0x00000006ff037219 */ /* 0x010fc80000011603 */
[----:B------:R-:W-:Y:S02]  /*2630*/  SEL R3, R8, R3, !P0 ;  /* 0x0000000308037207 */ /* 0x000fe40004000000 */
[----:B---3--:R-:W-:-:S04]  /*2640*/  ISETP.NE.AND P1, PT, R18, 0x1, PT ;  /* 0x000000011200780c */ /* 0x008fc80003f25270 */
[----:B------:R-:W-:-:S05]  /*2650*/  SEL R4, R11, R4, !P1 ;  /* 0x000000040b047207 */ /* 0x000fca0004800000 */
[----:B------:R-:W-:Y:S02]  /*2660*/  IMAD.IADD R5, R3, 0x1, -R4 ;  /* 0x0000000103057824 */ /* 0x000fe400078e0a04 */
[----:B------:R-:W-:Y:S02]  /*2670*/  IMAD.IADD R3, R4, 0x1, -R3 ;  /* 0x0000000104037824 */ /* 0x000fe400078e0a03 */
[----:B------:R-:W-:Y:S02]  /*2680*/  IMAD R11, R5, R18, R11 ;  /* 0x00000012050b7224 */ /* 0x000fe400078e020b */
[----:B------:R-:W-:-:S07]  /*2690*/  IMAD R8, R3, R2, R8 ;  /* 0x0000000203087224 */ /* 0x000fce00078e0208 */
.L_x_41:
[----:B------:R-:W-:Y:S01]  /*26a0*/  VIADD R14, R14, 0x1 ;  /* 0x000000010e0e7836 */ /* 0x000fe20000000000 */
[----:B------:R-:W-:Y:S01]  /*26b0*/  PLOP3.LUT P1, PT, PT, PT, PT, 0x80, 0x8 ;  /* 0x000000000008781c */ /* 0x000fe20003f2f070 */
[----:B------:R-:W-:Y:S02]  /*26c0*/  IMAD.IADD R165, R11, 0x1, R164 ;  /* 0x000000010ba57824 */ /* 0x000fe400078e02a4 */
[----:B------:R-:W-:Y:S01]  /*26d0*/  IMAD.IADD R166, R8, 0x1, R145 ;  /* 0x0000000108a67824 */ /* 0x000fe200078e0291 */
[----:B------:R-:W-:-:S04]  /*26e0*/  ISETP.NE.AND P0, PT, R14, 0x2, PT ;  /* 0x000000020e00780c */ /* 0x000fc80003f05270 */
[----:B------:R-:W-:Y:S02]  /*26f0*/  SEL R2, RZ, 0x1, P0 ;  /* 0x00000001ff027807 */ /* 0x000fe40000000000 */
[----:B------:R-:W-:Y:S02]  /*2700*/  SEL R14, R14, RZ, P0 ;  /* 0x000000ff0e0e7207 */ /* 0x000fe40000000000 */
[----:B------:R-:W-:Y:S01]  /*2710*/  LOP3.LUT R13, R13, R2, RZ, 0x3c, !PT ;  /* 0x000000020d0d7212 */ /* 0x000fe200078e3cff */
[----:B------:R-:W-:Y:S06]  /*2720*/  @P2 BRA `(.L_x_42) ;  /* 0xfffffff000002947 */ /* 0x000fec000383ffff */
[----:B------:R-:W-:Y:S01]  /*2730*/  UIADD3 UR4, UPT, UPT, UR4, 0x28, URZ ;  /* 0x0000002804047890 */ /* 0x000fe2000fffe0ff */
[----:B------:R-:W-:-:S03]  /*2740*/  SHF.L.U32 R3, R15, 0x1f, RZ ;  /* 0x0000001f0f037819 */ /* 0x000fc600000006ff */
[----:B------:R-:W-:-:S09]  /*2750*/  ULEA UR5, UR13, UR4, 0x3 ;  /* 0x000000040d057291 */ /* 0x000fd2000f8e18ff */
[----:B------:R-:W1:Y:S02]  /*2760*/  SYNCS.PHASECHK.TRANS64.TRYWAIT P0, [UR5], R3 ;  /* 0x00000003ff0075a7 */ /* 0x000e640008001105 */
[----:B-1----:R-:W-:Y:S05]  /*2770*/  @!P0 BRA `(.L_x_43) ;  /* 0x0000004c00f48947 */ /* 0x002fea0003800000 */
.L_x_119:
[----:B------:R-:W-:-:S04]  /*2780*/  UIADD3 UR6, UPT, UPT, UR13, 0x1, URZ ;  /* 0x000000010d067890 */ /* 0x000fc8000fffe0ff */
[----:B------:R-:W-:-:S04]  /*2790*/  UISETP.NE.AND UP0, UPT, UR6, 0x5, UPT ;  /* 0x000000050600788c */ /* 0x000fc8000bf05270 */
[----:B------:R-:W-:Y:S02]  /*27a0*/  USEL UR7, URZ, 0x1, UP0 ;  /* 0x00000001ff077887 */ /* 0x000fe40008000000 */
[----:B------:R-:W-:-:S04]  /*27b0*/  USEL UR6, UR6, URZ, UP0 ;  /* 0x000000ff06067287 */ /* 0x000fc80008000000 */
[----:B------:R-:W-:Y:S01]  /*27c0*/  ULEA UR5, UR6, UR4, 0x3 ;  /* 0x0000000406057291 */ /* 0x000fe2000f8e18ff */
[----:B------:R-:W-:-:S04]  /*27d0*/  LOP3.LUT R2, R15, UR7, RZ, 0x3c, !PT ;  /* 0x000000070f027c12 */ /* 0x000fc8000f8e3cff */
[----:B-1----:R-:W-:-:S04]  /*27e0*/  SHF.L.U32 R3, R2, 0x1f, RZ ;  /* 0x0000001f02037819 */ /* 0x002fc800000006ff */
[----:B------:R-:W1:Y:S02]  /*27f0*/  SYNCS.PHASECHK.TRANS64.TRYWAIT P0, [UR5], R3 ;  /* 0x00000003ff0075a7 */ /* 0x000e640008001105 */
[----:B-1----:R-:W-:Y:S05]  /*2800*/  @!P0 BRA `(.L_x_44) ;  /* 0x0000004c00e88947 */ /* 0x002fea0003800000 */
.L_x_121:
        /* <DEDUP_REMOVED lines=9> */
.L_x_123:
        /* <DEDUP_REMOVED lines=9> */
.L_x_125:
[----:B------:R-:W-:-:S04]  /*2930*/  UIADD3 UR6, UPT, UPT, UR6, 0x1, URZ ;  /* 0x0000000106067890 */ /* 0x000fc8000fffe0ff */
[----:B------:R-:W-:-:S04]  /*2940*/  UISETP.NE.AND UP0, UPT, UR6, 0x5, UPT ;  /* 0x000000050600788c */ /* 0x000fc8000bf05270 */
[----:B------:R-:W-:Y:S02]  /*2950*/  USEL UR5, URZ, 0x1, UP0 ;  /* 0x00000001ff057887 */ /* 0x000fe40008000000 */
[----:B------:R-:W-:-:S04]  /*2960*/  USEL UR6, UR6, URZ, UP0 ;  /* 0x000000ff06067287 */ /* 0x000fc80008000000 */
[----:B------:R-:W-:Y:S01]  /*2970*/  ULEA UR6, UR6, UR4, 0x3 ;  /* 0x0000000406067291 */ /* 0x000fe2000f8e18ff */
[----:B-1----:R-:W-:-:S04]  /*2980*/  LOP3.LUT R3, R2, UR5, RZ, 0x3c, !PT ;  /* 0x0000000502037c12 */ /* 0x002fc8000f8e3cff */
[----:B------:R-:W-:Y:S01]  /*2990*/  SHF.L.U32 R3, R3, 0x1f, RZ ;  /* 0x0000001f03037819 */ /* 0x000fe200000006ff */
[----:B---3--:R-:W-:-:S07]  /*29a0*/  IMAD.U32 R0, RZ, RZ, UR6 ;  /* 0x00000006ff007e24 */ /* 0x008fce000f8e00ff */
.L_x_47:
[----:B-1----:R1:W2:Y:S02]  /*29b0*/  SYNCS.PHASECHK.TRANS64.TRYWAIT P0, [R0+URZ], R3 ;  /* 0x00000003000075a7 */ /* 0x0022a400080011ff */
[----:B--2---:R-:W-:Y:S05]  /*29c0*/  @!P0 NANOSLEEP.SYNCS 0x989680 ;  /* 0x009896800000895d */ /* 0x004fea0003900000 */
[----:B------:R-:W2:Y:S02]  /*29d0*/  @!P0 SYNCS.PHASECHK.TRANS64 P0, [R0+URZ], R3 ;  /* 0x00000003000085a7 */ /* 0x000ea400080010ff */
[----:B--2---:R-:W-:Y:S05]  /*29e0*/  @P0 EXIT ;  /* 0x000000000000094d */ /* 0x004fea0003800000 */
[----:B------:R-:W-:Y:S05]  /*29f0*/  BRA `(.L_x_47) ;  /* 0xfffffffc00ec7947 */ /* 0x000fea000383ffff */
.L_x_22:
[----:B------:R-:W-:-:S04]  /*2a00*/  UISETP.NE.AND UP1, UPT, UR37, URZ, UPT ;  /* 0x000000ff2500728c */ /* 0x000fc8000bf25270 */
[----:B------:R-:W-:-:S09]  /*2a10*/  UISETP.NE.OR UP1, UPT, UR10, 0x1, UP1 ;  /* 0x000000010a00788c */ /* 0x000fd20008f25670 */
[----:B------:R-:W-:Y:S05]  /*2a20*/  BRA.U UP1, `(.L_x_48) ;  /* 0x00000005014c7547 */ /* 0x000fea000b800000 */
[----:B------:R-:W-:Y:S01]  /*2a30*/  HFMA2 R11, -RZ, RZ, 0, 0 ;  /* 0x00000000ff0b7431 */ /* 0x000fe200000001ff */
[----:B------:R-:W-:Y:S01]  /*2a40*/  ISETP.GE.U32.AND P2, PT, R10, 0x2, PT ;  /* 0x000000020a00780c */ /* 0x000fe20003f46070 */
[----:B------:R-:W-:Y:S01]  /*2a50*/  IMAD.MOV.U32 R12, RZ, RZ, 0x1 ;  /* 0x00000001ff0c7424 */ /* 0x000fe200078e00ff */
[----:B------:R-:W-:Y:S01]  /*2a60*/  CS2R R8, SRZ ;  /* 0x0000000000087805 */ /* 0x000fe2000001ff00 */
[----:B------:R-:W-:Y:S01]  /*2a70*/  IMAD.MOV.U32 R3, RZ, RZ, RZ ;  /* 0x000000ffff037224 */ /* 0x000fe200078e00ff */
[----:B------:R-:W-:Y:S01]  /*2a80*/  UMOV UR4, 0x400 ;  /* 0x0000040000047882 */ /* 0x000fe20000000000 */
[----:B------:R-:W-:Y:S01]  /*2a90*/  UMOV UR6, URZ ;  /* 0x000000ff00067c82 */ /* 0x000fe20008000000 */
[----:B------:R-:W-:-:S12]  /*2aa0*/  ULEA UR37, UR37, UR4, 0x18 ;  /* 0x0000000425257291 */ /* 0x000fd8000f8ec0ff */
.L_x_52:
[----:B------:R-:W-:Y:S02]  /*2ab0*/  LEA R0, R3, UR37, 0x3 ;  /* 0x0000002503007c11 */ /* 0x000fe4000f8e18ff */
[----:B------:R-:W-:-:S03]  /*2ac0*/  SHF.L.U32 R5, R8, 0x1f, RZ ;  /* 0x0000001f08057819 */ /* 0x000fc600000006ff */
[----:B------:R-:W-:Y:S01]  /*2ad0*/  VIADD R4, R0, 0xe0 ;  /* 0x000000e000047836 */ /* 0x000fe20000000000 */
[----:B------:R-:W1:Y:S02]  /*2ae0*/  SYNCS.PHASECHK.TRANS64.TRYWAIT P0, [R0+URZ+0xd0], R5 ;  /* 0x0000d005000075a7 */ /* 0x000e6400080011ff */
[----:B-1----:R-:W-:Y:S05]  /*2af0*/  @!P0 BRA `(.L_x_49) ;  /* 0x0000004c00748947 */ /* 0x002fea0003800000 */
.L_x_126:
[----:B------:R-:W-:Y:S01]  /*2b00*/  ULEA UR5, UR6, UR37, 0x3 ;  /* 0x0000002506057291 */ /* 0x000fe2000f8e18ff */
[----:B------:R-:W-:Y:S01]  /*2b10*/  PRMT R4, RZ, 0x654, R4 ;  /* 0x00000654ff047816 */ /* 0x000fe20000000004 */
[----:B-1----:R-:W-:Y:S01]  /*2b20*/  @!P2 IMAD.MOV.U32 R5, RZ, RZ, 0x10 ;  /* 0x00000010ff05a424 */ /* 0x002fe200078e00ff */
[----:B------:R-:W-:Y:S01]  /*2b30*/  SHF.L.U32 R7, R12, 0x1f, RZ ;  /* 0x0000001f0c077819 */ /* 0x000fe200000006ff */
[----:B------:R-:W-:Y:S01]  /*2b40*/  UIADD3 UR4, UPT, UPT, UR5, 0x70, URZ ;  /* 0x0000007005047890 */ /* 0x000fe2000fffe0ff */
[----:B------:R1:W-:Y:S05]  /*2b50*/  SYNCS.ARRIVE.TRANS64.RED.A1T0 RZ, [R4+URZ], RZ ;  /* 0x000000ff04ff79a7 */ /* 0x0003ea00081004ff */
[----:B------:R-:W-:Y:S01]  /*2b60*/  IMAD.U32 R13, RZ, RZ, UR4 ;  /* 0x00000004ff0d7e24 */ /* 0x000fe2000f8e00ff */
[----:B------:R-:W2:Y:S04]  /*2b70*/  SYNCS.PHASECHK.TRANS64.TRYWAIT P0, [UR5+0x80], R7 ;  /* 0x00008007ff0075a7 */ /* 0x000ea80008001105 */
[----:B------:R-:W-:Y:S01]  /*2b80*/  PRMT R13, R10, 0x654, R13 ;  /* 0x000006540a0d7816 */ /* 0x000fe2000000000d */
[----:B-12---:R-:W-:Y:S06]  /*2b90*/  @!P0 BRA `(.L_x_50) ;  /* 0x0000004c00608947 */ /* 0x006fec0003800000 */
.L_x_128:
[----:B------:R-:W-:Y:S01]  /*2ba0*/  ULEA UR4, UR6, UR37, 0x4 ;  /* 0x0000002506047291 */ /* 0x000fe2000f8e20ff */
[----:B------:R-:W-:Y:S01]  /*2bb0*/  SEL R2, R13, R2, !P2 ;  /* 0x000000020d027207 */ /* 0x000fe20005000000 */
[----:B------:R-:W-:Y:S01]  /*2bc0*/  UIADD3 UR5, UPT, UPT, UR5, 0x70, URZ ;  /* 0x0000007005057890 */ /* 0x000fe2000fffe0ff */
[----:B-1----:R-:W-:Y:S01]  /*2bd0*/  LEA R0, R11, UR37, 0x3 ;  /* 0x000000250b007c11 */ /* 0x002fe2000f8e18ff */
[----:B------:R-:W-:Y:S01]  /*2be0*/  UIADD3 UR4, UPT, UPT, UR4, 0x100, URZ ;  /* 0x0000010004047890 */ /* 0x000fe2000fffe0ff */
[----:B------:R1:W-:Y:S01]  /*2bf0*/  @!P2 SYNCS.ARRIVE.TRANS64.RED RZ, [R2+URZ], R5 ;  /* 0x0000000502ffa9a7 */ /* 0x0003e200080004ff */
[----:B------:R-:W-:Y:S01]  /*2c00*/  UIADD3 UR6, UPT, UPT, UR6, 0x1, URZ ;  /* 0x0000000106067890 */ /* 0x000fe2000fffe0ff */
[----:B------:R-:W-:-:S03]  /*2c10*/  VIADD R3, R3, 0x1 ;  /* 0x0000000103037836 */ /* 0x000fc60000000000 */
[----:B------:R-:W-:Y:S02]  /*2c20*/  UISETP.NE.AND UP0, UPT, UR6, 0x2, UPT ;  /* 0x000000020600788c */ /* 0x000fe4000bf05270 */
[----:B------:R-:W-:Y:S01]  /*2c30*/  ISETP.NE.AND P0, PT, R3, 0x2, PT ;  /* 0x000000020300780c */ /* 0x000fe20003f05270 */
[----:B------:R-:W-:Y:S06]  /*2c40*/  UGETNEXTWORKID.BROADCAST [UR4], [UR5] ;  /* 0x00000000040073ca */ /* 0x000fec0008000100 */
[----:B------:R-:W-:Y:S02]  /*2c50*/  USEL UR4, URZ, 0x1, UP0 ;  /* 0x00000001ff047887 */ /* 0x000fe40008000000 */
[----:B------:R-:W-:-:S04]  /*2c60*/  USEL UR6, UR6, URZ, UP0 ;  /* 0x000000ff06067287 */ /* 0x000fc80008000000 */
[----:B------:R-:W-:Y:S02]  /*2c70*/  LOP3.LUT R12, R12, UR4, RZ, 0x3c, !PT ;  /* 0x000000040c0c7c12 */ /* 0x000fe4000f8e3cff */
[----:B-1----:R-:W-:-:S04]  /*2c80*/  SHF.L.U32 R5, R9, 0x1f, RZ ;  /* 0x0000001f09057819 */ /* 0x002fc800000006ff */
[----:B------:R-:W1:Y:S02]  /*2c90*/  SYNCS.PHASECHK.TRANS64.TRYWAIT P1, [R0+URZ+0x70], R5 ;  /* 0x00007005000075a7 */ /* 0x000e6400080211ff */
[----:B-1----:R-:W-:Y:S05]  /*2ca0*/  @!P1 BRA `(.L_x_51) ;  /* 0x0000004c00349947 */ /* 0x002fea0003800000 */
.L_x_129:
[----:B------:R-:W-:Y:S01]  /*2cb0*/  LEA R4, R11, UR37, 0x4 ;  /* 0x000000250b047c11 */ /* 0x000fe2000f8e20ff */
[----:B-1----:R-:W-:Y:S01]  /*2cc0*/  VIADD R0, R0, 0x80 ;  /* 0x0000008000007836 */ /* 0x002fe20000000000 */
[----:B------:R-:W-:Y:S01]  /*2cd0*/  SEL R3, R3, RZ, P0 ;  /* 0x000000ff03037207 */ /* 0x000fe20000000000 */
[----:B------:R-:W-:-:S03]  /*2ce0*/  VIADD R11, R11, 0x1 ;  /* 0x000000010b0b7836 */ /* 0x000fc60000000000 */
[----:B------:R-:W1:Y:S01]  /*2cf0*/  LDS.128 R4, [R4+0x100] ;  /* 0x0001000004047984 */ /* 0x000e620000000c00 */
[----:B------:R-:W-:Y:S02]  /*2d00*/  PRMT R0, RZ, 0x654, R0 ;  /* 0x00000654ff007816 */ /* 0x000fe40000000000 */
[C---:B------:R-:W-:Y:S01]  /*2d10*/  ISETP.NE.AND P1, PT, R11.reuse, 0x2, PT ;  /* 0x000000020b00780c */ /* 0x040fe20003f25270 */
[----:B------:R-:W-:Y:S01]  /*2d20*/  @!PT LDS RZ, [RZ] ;  /* 0x00000000fffff984 */ /* 0x000fe20000000800 */
[----:B------:R-:W-:Y:S01]  /*2d30*/  @!PT LDS RZ, [RZ] ;  /* 0x00000000fffff984 */ /* 0x000fe20000000800 */
[----:B------:R-:W-:Y:S01]  /*2d40*/  @!PT LDS RZ, [RZ] ;  /* 0x00000000fffff984 */ /* 0x000fe20000000800 */
[----:B------:R-:W-:Y:S01]  /*2d50*/  @!PT LDS RZ, [RZ] ;  /* 0x00000000fffff984 */ /* 0x000fe20000000800 */
[----:B------:R2:W-:Y:S06]  /*2d60*/  MEMBAR.ALL.CTA ;  /* 0x0000000000007992 */ /* 0x0005ec0000008000 */
[----:B--2---:R-:W2:Y:S01]  /*2d70*/  FENCE.VIEW.ASYNC.S ;  /* 0x00000000000073c6 */ /* 0x004ea20000000000 */
[----:B------:R-:W-:Y:S01]  /*2d80*/  SEL R11, R11, RZ, P1 ;  /* 0x000000ff0b0b7207 */ /* 0x000fe20000800000 */
[----:B--2---:R2:W-:Y:S01]  /*2d90*/  SYNCS.ARRIVE.TRANS64.RED.A1T0 RZ, [R0+URZ], RZ ;  /* 0x000000ff00ff79a7 */ /* 0x0045e200081004ff */
[----:B-1----:R-:W-:-:S02]  /*2da0*/  LOP3.LUT P3, RZ, R6, 0x1, RZ, 0xc0, !PT ;  /* 0x0000000106ff7812 */ /* 0x002fc4000786c0ff */
[----:B------:R-:W-:-:S04]  /*2db0*/  SEL R5, RZ, 0x1, P0 ;  /* 0x00000001ff057807 */ /* 0x000fc80000000000 */
[----:B------:R-:W-:Y:S02]  /*2dc0*/  LOP3.LUT R8, R8, R5, RZ, 0x3c, !PT ;  /* 0x0000000508087212 */ /* 0x000fe400078e3cff */
[----:B--2---:R-:W-:-:S04]  /*2dd0*/  SEL R0, RZ, 0x1, P1 ;  /* 0x00000001ff007807 */ /* 0x004fc80000800000 */
[----:B------:R-:W-:Y:S01]  /*2de0*/  LOP3.LUT R9, R9, R0, RZ, 0x3c, !PT ;  /* 0x0000000009097212 */ /* 0x000fe200078e3cff */
[----:B------:R-:W-:Y:S06]  /*2df0*/  @P3 BRA `(.L_x_52) ;  /* 0xfffffffc002c3947 */ /* 0x000fec000383ffff */
[----:B------:R-:W-:Y:S01]  /*2e00*/  ULEA UR5, UR6, UR37, 0x3 ;  /* 0x0000002506057291 */ /* 0x000fe2000f8e18ff */
[----:B------:R-:W-:-:S08]  /*2e10*/  SHF.L.U32 R3, R12, 0x1f, RZ ;  /* 0x0000001f0c037819 */ /* 0x000fd000000006ff */
[----:B------:R-:W1:Y:S02]  /*2e20*/  SYNCS.PHASECHK.TRANS64 P0, [UR5+0x80], R3 ;  /* 0x00008003ff0075a7 */ /* 0x000e640008001005 */
[----:B-1----:R-:W-:Y:S05]  /*2e30*/  @P0 BRA `(.L_x_53) ;  /* 0x0000000000080947 */ /* 0x002fea0003800000 */
[----:B------:R-:W1:Y:S02]  /*2e40*/  SYNCS.PHASECHK.TRANS64.TRYWAIT P0, [UR5+0x80], R3 ;  /* 0x00008003ff0075a7 */ /* 0x000e640008001105 */
[----:B-1----:R-:W-:Y:S05]  /*2e50*/  @!P0 BRA `(.L_x_54) ;  /* 0x0000004800dc8947 */ /* 0x002fea0003800000 */
.L_x_53:
[----:B------:R-:W-:-:S04]  /*2e60*/  UIADD3 UR4, UPT, UPT, UR6, 0x1, URZ ;  /* 0x0000000106047890 */ /* 0x000fc8000fffe0ff */
[----:B------:R-:W-:-:S04]  /*2e70*/  UISETP.NE.AND UP0, UPT, UR4, 0x2, UPT ;  /* 0x000000020400788c */ /* 0x000fc8000bf05270 */
[----:B------:R-:W-:Y:S02]  /*2e80*/  USEL UR7, URZ, 0x1, UP0 ;  /* 0x00000001ff077887 */ /* 0x000fe40008000000 */
[----:B------:R-:W-:-:S04]  /*2e90*/  USEL UR4, UR4, URZ, UP0 ;  /* 0x000000ff04047287 */ /* 0x000fc80008000000 */
[----:B------:R-:W-:Y:S01]  /*2ea0*/  ULEA UR4, UR4, UR37, 0x3 ;  /* 0x0000002504047291 */ /* 0x000fe2000f8e18ff */
[----:B-1----:R-:W-:-:S04]  /*2eb0*/  LOP3.LUT R3, R12, UR7, RZ, 0x3c, !PT ;  /* 0x000000070c037c12 */ /* 0x002fc8000f8e3cff */
[----:B------:R-:W-:-:S04]  /*2ec0*/  SHF.L.U32 R0, R3, 0x1f, RZ ;  /* 0x0000001f03007819 */ /* 0x000fc800000006ff */
[----:B------:R-:W1:Y:S02]  /*2ed0*/  SYNCS.PHASECHK.TRANS64 P0, [UR4+0x80], R0 ;  /* 0x00008000ff0075a7 */ /* 0x000e640008001004 */
[----:B-1----:R-:W-:Y:S05]  /*2ee0*/  @P0 EXIT ;  /* 0x000000000000094d */ /* 0x002fea0003800000 */
[----:B------:R-:W-:Y:S02]  /*2ef0*/  SHF.L.U32 R3, R3, 0x1f, RZ ;  /* 0x0000001f03037819 */ /* 0x000fe400000006ff */
[----:B------:R-:W-:-:S07]  /*2f00*/  MOV R0, UR4 ;  /* 0x0000000400007c02 */ /* 0x000fce0008000f00 */
.L_x_55:
[----:B-1----:R1:W2:Y:S02]  /*2f10*/  SYNCS.PHASECHK.TRANS64.TRYWAIT P0, [R0+URZ+0x80], R3 ;  /* 0x00008003000075a7 */ /* 0x0022a400080011ff */
[----:B--2---:R-:W-:Y:S05]  /*2f20*/  @!P0 NANOSLEEP.SYNCS 0x989680 ;  /* 0x009896800000895d */ /* 0x004fea0003900000 */
[----:B------:R-:W2:Y:S02]  /*2f30*/  @!P0 SYNCS.PHASECHK.TRANS64 P0, [R0+URZ+0x80], R3 ;  /* 0x00008003000085a7 */ /* 0x000ea400080010ff */
[----:B--2---:R-:W-:Y:S05]  /*2f40*/  @P0 EXIT ;  /* 0x000000000000094d */ /* 0x004fea0003800000 */
[----:B------:R-:W-:Y:S05]  /*2f50*/  BRA `(.L_x_55) ;  /* 0xfffffffc00ec7947 */ /* 0x000fea000383ffff */
.L_x_48:
[----:B------:R-:W-:Y:S05]  /*2f60*/  BRA.U UP4, `(.L_x_56) ;  /* 0x0000001504487547 */ /* 0x000fea000b800000 */
[----:B------:R-:W-:Y:S01]  /*2f70*/  UMOV UR6, 0x40 ;  /* 0x0000004000067882 */ /* 0x000fe20000000000 */
[----:B------:R-:W-:Y:S01]  /*2f80*/  NOP ;  /* 0x0000000000007918 */ /* 0x000fe20000000000 */
[----:B------:R-:W-:Y:S01]  /*2f90*/  ULEA UR6, UR37, UR6, 0x18 ;  /* 0x0000000625067291 */ /* 0x000fe2000f8ec0ff */
[----:B------:R-:W-:Y:S02]  /*2fa0*/  UMOV UR7, 0x400 ;  /* 0x0000040000077882 */ /* 0x000fe40000000000 */
[----:B------:R-:W-:-:S06]  /*2fb0*/  ULEA UR37, UR37, UR7, 0x18 ;  /* 0x0000000725257291 */ /* 0x000fcc000f8ec0ff */
[----:B------:R-:W1:Y:S02]  /*2fc0*/  LDS.U8 R2, [UR6+0x1c] ;  /* 0x00001c06ff027984 */ /* 0x000e640008000000 */
[----:B-1----:R-:W-:-:S13]  /*2fd0*/  ISETP.NE.AND P0, PT, R2, RZ, PT ;  /* 0x000000ff0200720c */ /* 0x002fda0003f05270 */
[----:B------:R-:W-:Y:S05]  /*2fe0*/  @P0 BRA `(.L_x_57) ;  /* 0x0000000400080947 */ /* 0x000fea0003800000 */
[----:B------:R-:W-:Y:S02]  /*2ff0*/  UISETP.NE.U32.AND UP0, UPT, UR5, 0x1, UPT ;  /* 0x000000010500788c */ /* 0x000fe4000bf05070 */
[----:B------:R-:W-:-:S07]  /*3000*/  UIADD3 UR8, UPT, UPT, UR6, 0x8, URZ ;  /* 0x0000000806087890 */ /* 0x000fce000fffe0ff */
[----:B------:R-:W-:Y:S05]  /*3010*/  BRA.U !UP0, `(.L_x_58) ;  /* 0x00000001089c7547 */ /* 0x000fea000b800000 */
[----:B------:R-:W-:Y:S01]  /*3020*/  ELECT P0, URZ, PT ;  /* 0x0000000000ff782f */ /* 0x000fe20003800000 */
[----:B------:R-:W-:-:S12]  /*3030*/  BSSY B0, `(.L_x_58) ;  /* 0x0000025000007945 */ /* 0x000fd80003800000 */
[----:B------:R-:W-:Y:S05]  /*3040*/  @!P0 BRA `(.L_x_59) ;  /* 0x00000000008c8947 */ /* 0x000fea0003800000 */
[----:B------:R-:W-:-:S05]  /*3050*/  UMOV UR7, 0x10 ;  /* 0x0000001000077882 */ /* 0x000fca0000000000 */
[----:B------:R-:W-:Y:S04]  /*3060*/  DEPBAR.LE SB1, 0x36 ;  /* 0x00009d800000791a */ /* 0x000fe80000000000 */
[----:B------:R-:W1:Y:S02]  /*3070*/  UTCATOMSWS.2CTA.FIND_AND_SET.ALIGN UP1, UR7, UR7 ;  /* 0x00000007000775e3 */ /* 0x000e640008220800 */
[----:B-1----:R-:W-:Y:S01]  /*3080*/  MOV R11, UR7 ;  /* 0x00000007000b7c02 */ /* 0x002fe20008000f00 */
[----:B------:R-:W-:Y:S06]  /*3090*/  BRA.U UP1, `(.L_x_60) ;  /* 0x0000000101187547 */ /* 0x000fec000b800000 */
.L_x_61:
[----:B------:R-:W-:Y:S05]  /*30a0*/  NANOSLEEP 0x64 ;  /* 0x000000640000795d */ /* 0x000fea0003800000 */
[----:B------:R-:W-:-:S05]  /*30b0*/  UMOV UR7, 0x10 ;  /* 0x0000001000077882 */ /* 0x000fca0000000000 */
[----:B------:R-:W-:Y:S04]  /*30c0*/  DEPBAR.LE SB1, 0x36 ;  /* 0x00009d800000791a */ /* 0x000fe80000000000 */
[----:B------:R-:W1:Y:S02]  /*30d0*/  UTCATOMSWS.2CTA.FIND_AND_SET.ALIGN UP1, UR7, UR7 ;  /* 0x00000007000775e3 */ /* 0x000e640008220800 */
[----:B-1----:R-:W-:Y:S01]  /*30e0*/  MOV R11, UR7 ;  /* 0x00000007000b7c02 */ /* 0x002fe20008000f00 */
[----:B------:R-:W-:Y:S05]  /*30f0*/  BRA.U !UP1, `(.L_x_61) ;  /* 0xfffffffd09e87547 */ /* 0x000fea000b83ffff */
.L_x_60:
[----:B------:R-:W1:Y:S01]  /*3100*/  LDS R5, [UR6+0x10] ;  /* 0x00001006ff057984 */ /* 0x000e620008000800 */
[----:B------:R-:W-:Y:S01]  /*3110*/  IMAD.U32 R3, RZ, RZ, UR37 ;  /* 0x00000025ff037e24 */ /* 0x000fe2000f8e00ff */
[----:B------:R-:W-:-:S03]  /*3120*/  MOV R2, UR4 ;  /* 0x0000000400027c02 */ /* 0x000fc60008000f00 */
[----:B------:R-:W-:Y:S01]  /*3130*/  VIADD R3, R3, 0x120 ;  /* 0x0000012003037836 */ /* 0x000fe20000000000 */
[----:B-1----:R-:W-:-:S04]  /*3140*/  SHF.L.U32 R5, R5, 0x1f, RZ ;  /* 0x0000001f05057819 */ /* 0x002fc800000006ff */
[----:B------:R-:W1:Y:S02]  /*3150*/  SYNCS.PHASECHK.TRANS64.TRYWAIT P0, [UR6+0x8], R5 ;  /* 0x00000805ff0075a7 */ /* 0x000e640008001106 */
[----:B-1----:R-:W-:Y:S05]  /*3160*/  @P0 BRA `(.L_x_62) ;  /* 0x0000000000080947 */ /* 0x002fea0003800000 */
[----:B------:R-:W1:Y:S02]  /*3170*/  SYNCS.PHASECHK.TRANS64.TRYWAIT P0, [UR6+0x8], R5 ;  /* 0x00000805ff0075a7 */ /* 0x000e640008001106 */
[----:B-1----:R-:W-:Y:S05]  /*3180*/  @!P0 BRA `(.L_x_63) ;  /* 0x0000004800288947 */ /* 0x002fea0003800000 */
.L_x_62:
[----:B-1----:R-:W-:Y:S01]  /*3190*/  HFMA2 R4, -RZ, RZ, 0, 5.9604644775390625e-08 ;  /* 0x00000001ff047431 */ /* 0x002fe200000001ff */
[----:B------:R-:W-:Y:S01]  /*31a0*/  UPRMT UR7, UR4, 0x654, UR8 ;  /* 0x0000065404077896 */ /* 0x000fe20008000008 */
[----:B------:R-:W-:Y:S01]  /*31b0*/  IMAD.MOV.U32 R6, RZ, RZ, 0xffff ;  /* 0x0000ffffff067424 */ /* 0x000fe200078e00ff */
[----:B------:R-:W-:Y:S01]  /*31c0*/  PRMT R2, R2, 0x654, R3 ;  /* 0x0000065402027816 */ /* 0x000fe20000000003 */
[----:B------:R-:W-:Y:S02]  /*31d0*/  IMAD.MOV.U32 R5, RZ, RZ, 0x4 ;  /* 0x00000004ff057424 */ /* 0x000fe400078e00ff */
[----:B------:R-:W-:Y:S01]  /*31e0*/  IMAD.SHL.U32 R9, R11, 0x20, RZ ;  /* 0x000000200b097824 */ /* 0x000fe200078e00ff */
[----:B------:R-:W-:Y:S02]  /*31f0*/  MOV R3, UR7 ;  /* 0x0000000700037c02 */ /* 0x000fe40008000f00 */
[-C--:B------:R-:W-:Y:S01]  /*3200*/  SHF.L.U32 R7, R6, R11.reuse, RZ ;  /* 0x0000000b06077219 */ /* 0x080fe200000006ff */
[----:B------:R1:W-:Y:S01]  /*3210*/  SYNCS.ARRIVE.TRANS64.RED RZ, [UR7], R5 ;  /* 0x00000005ffff79a7 */ /* 0x0003e20008000407 */
[----:B------:R-:W-:Y:S01]  /*3220*/  SHF.L.U32 R6, R4, R11, RZ ;  /* 0x0000000b04067219 */ /* 0x000fe200000006ff */
[----:B------:R1:W-:Y:S04]  /*3230*/  STS [UR37+0x120], R9 ;  /* 0x00012009ff007988 */ /* 0x0003e80008000825 */
[----:B------:R1:W-:Y:S04]  /*3240*/  STAS [R2.64], R11 ;  /* 0x0000000b02007dbd */ /* 0x0003e8000c0008ff */
[----:B------:R1:W-:Y:S04]  /*3250*/  ATOMS.OR RZ, [UR6+0x14], R7 ;  /* 0x00001407ffff798c */ /* 0x0003e8000b000006 */
[----:B------:R1:W-:Y:S04]  /*3260*/  ATOMS.OR RZ, [UR6+0x18], R6 ;  /* 0x00001806ffff798c */ /* 0x0003e8000b000006 */
[----:B------:R1:W-:Y:S02]  /*3270*/  ATOMS.XOR RZ, [UR6+0x10], R4 ;  /* 0x00001004ffff798c */ /* 0x0003e4000b800006 */
.L_x_59:
[----:B------:R-:W-:Y:S05]  /*3280*/  BSYNC B0 ;  /* 0x0000000000007941 */ /* 0x000fea0003800000 */
.L_x_58:
[----:B------:R-:W-:Y:S05]  /*3290*/  BRA.U UP0, `(.L_x_64) ;  /* 0x00000001006c7547 */ /* 0x000fea000b800000 */
[----:B------:R-:W-:-:S03]  /*32a0*/  UMOV UR7, 0xffffffff ;  /* 0xffffffff00077882 */ /* 0x000fc60000000000 */
[----:B------:R-:W-:Y:S05]  /*32b0*/  BRA.DIV UR7, `(.L_x_65) ;  /* 0x0000004607f47947 */ /* 0x000fea000b800000 */
[----:B------:R-:W-:-:S13]  /*32c0*/  ELECT P6, URZ, PT ;  /* 0x0000000000ff782f */ /* 0x000fda00038c0000 */
.L_x_133:
[----:B------:R-:W-:Y:S05]  /*32d0*/  @!P6 BRA `(.L_x_64) ;  /* 0x00000000005ce947 */ /* 0x000fea0003800000 */
[----:B-1----:R-:W1:Y:S02]  /*32e0*/  LDS R3, [UR6+0x10] ;  /* 0x00001006ff037984 */ /* 0x002e640008000800 */
[----:B-1----:R-:W-:-:S04]  /*32f0*/  SHF.L.U32 R3, R3, 0x1f, RZ ;  /* 0x0000001f03037819 */ /* 0x002fc800000006ff */
[----:B------:R-:W1:Y:S02]  /*3300*/  SYNCS.PHASECHK.TRANS64.TRYWAIT P0, [UR6+0x8], R3 ;  /* 0x00000803ff0075a7 */ /* 0x000e640008001106 */
[----:B-1----:R-:W-:Y:S05]  /*3310*/  @P0 BRA `(.L_x_66) ;  /* 0x0000000000080947 */ /* 0x002fea0003800000 */
[----:B------:R-:W1:Y:S02]  /*3320*/  SYNCS.PHASECHK.TRANS64.TRYWAIT P0, [UR6+0x8], R3 ;  /* 0x00000803ff0075a7 */ /* 0x000e640008001106 */
[----:B-1----:R-:W-:Y:S05]  /*3330*/  @!P0 BRA `(.L_x_67) ;  /* 0x0000004400f48947 */ /* 0x002fea0003800000 */
.L_x_66:
[----:B------:R-:W2:Y:S01]  /*3340*/  LDS R5, [UR37+0x120] ;  /* 0x00012025ff057984 */ /* 0x000ea20008000800 */
[----:B-1----:R-:W-:Y:S02]  /*3350*/  HFMA2 R2, -RZ, RZ, 0, 5.9604644775390625e-08 ;  /* 0x00000001ff027431 */ /* 0x002fe400000001ff */
[----:B------:R-:W-:Y:S01]  /*3360*/  IMAD.MOV.U32 R3, RZ, RZ, 0xffff ;  /* 0x0000ffffff037424 */ /* 0x000fe200078e00ff */
[----:B------:R-:W-:Y:S01]  /*3370*/  UPRMT UR7, UR4, 0x654, UR8 ;  /* 0x0000065404077896 */ /* 0x000fe20008000008 */
[----:B--2---:R-:W-:-:S03]  /*3380*/  IMAD.SHL.U32 R4, R5, 0x20, RZ ;  /* 0x0000002005047824 */ /* 0x004fc600078e00ff */
[-C--:B------:R-:W-:Y:S02]  /*3390*/  SHF.L.U32 R3, R3, R5.reuse, RZ ;  /* 0x0000000503037219 */ /* 0x080fe400000006ff */
[----:B------:R-:W-:Y:S01]  /*33a0*/  SHF.L.U32 R5, R2, R5, RZ ;  /* 0x0000000502057219 */ /* 0x000fe200000006ff */
[----:B------:R2:W-:Y:S04]  /*33b0*/  STS [UR37+0x120], R4 ;  /* 0x00012004ff007988 */ /* 0x0005e80008000825 */
[----:B------:R2:W-:Y:S04]  /*33c0*/  ATOMS.OR RZ, [UR6+0x14], R3 ;  /* 0x00001403ffff798c */ /* 0x0005e8000b000006 */
[----:B------:R2:W-:Y:S01]  /*33d0*/  ATOMS.OR RZ, [UR6+0x18], R5 ;  /* 0x00001805ffff798c */ /* 0x0005e2000b000006 */
[----:B------:R-:W-:Y:S03]  /*33e0*/  SYNCS.ARRIVE.TRANS64.RED.A1T0 RZ, [UR7], RZ ;  /* 0x000000ffffff79a7 */ /* 0x000fe60008100407 */
[----:B------:R2:W-:Y:S01]  /*33f0*/  ATOMS.XOR RZ, [UR6+0x10], R2 ;  /* 0x00001002ffff798c */ /* 0x0005e2000b800006 */
[----:B------:R-:W-:Y:S05]  /*3400*/  BRA `(.L_x_64) ;  /* 0x0000000000107947 */ /* 0x000fea0003800000 */
.L_x_57:
[----:B------:R-:W-:-:S05]  /*3410*/  MOV R2, 0xffffffff ;  /* 0xffffffff00027802 */ /* 0x000fca0000000f00 */
[----:B------:R1:W-:Y:S02]  /*3420*/  STS [UR37+0x120], R2 ;  /* 0x00012002ff007988 */ /* 0x0003e40008000825 */
[----:B-1----:R-:W-:Y:S02]  /*3430*/  MOV R2, 0x3450 ;  /* 0x0000345000027802 */ /* 0x002fe40000000f00 */
[----:B-----5:R-:W-:Y:S05]  /*3440*/  CALL.REL.NOINC `($__internal_1_$__cuda_sm10x_tcgen05_guardrail_trap_phase_invalid_during_alloc) ;  /* 0x0000004800fc7944 */ /* 0x020fea0003c00000 */
.L_x_64:
[----:B------:R-:W-:Y:S05]  /*3450*/  WARPSYNC.ALL ;  /* 0x0000000000007948 */ /* 0x000fea0003800000 */
[----:B------:R-:W3:Y:S01]  /*3460*/  S2UR UR7, SR_CgaCtaId ;  /* 0x00000000000779c3 */ /* 0x000ee20000008800 */
[----:B------:R-:W-:Y:S01]  /*3470*/  UMOV UR6, 0x400 ;  /* 0x0000040000067882 */ /* 0x000fe20000000000 */
[----:B------:R-:W-:-:S06]  /*3480*/  NOP ;  /* 0x0000000000007918 */ /* 0x000fcc0000000000 */
[----:B------:R-:W-:Y:S06]  /*3490*/  BAR.ARV 0x6, 0xa0 ;  /* 0x0182800000007b1d */ /* 0x000fec0000002000 */
[----:B------:R-:W4:Y:S01]  /*34a0*/  LDCU UR8, c[0x0][0x38c] ;  /* 0x00007180ff0877ac */ /* 0x000f220008000800 */
[----:B------:R-:W-:Y:S01]  /*34b0*/  LOP3.LUT R0, R0, 0xffff, RZ, 0xc0, !PT ;  /* 0x0000ffff00007812 */ /* 0x000fe200078ec0ff */
[----:B-1----:R-:W-:Y:S01]  /*34c0*/  IMAD.MOV.U32 R9, RZ, RZ, 0x1 ;  /* 0x00000001ff097424 */ /* 0x002fe200078e00ff */
[----:B------:R-:W-:Y:S01]  /*34d0*/  LOP3.LUT R8, R8, 0xffff, RZ, 0xc0, !PT ;  /* 0x0000ffff08087812 */ /* 0x000fe200078ec0ff */
[----:B------:R-:W-:Y:S01]  /*34e0*/  UMOV UR19, URZ ;  /* 0x000000ff00137c82 */ /* 0x000fe20008000000 */
[----:B------:R-:W-:Y:S01]  /*34f0*/  R2UR UR10, R0 ;  /* 0x00000000000a72ca */ /* 0x000fe200000e0000 */
[----:B------:R-:W-:Y:S01]  /*3500*/  UMOV UR18, URZ ;  /* 0x000000ff00127c82 */ /* 0x000fe20008000000 */
[----:B------:R-:W-:Y:S01]  /*3510*/  R2UR UR11, R8 ;  /* 0x00000000080b72ca */ /* 0x000fe200000e0000 */
[----:B------:R-:W-:Y:S01]  /*3520*/  IMAD.MOV.U32 R8, RZ, RZ, RZ ;  /* 0x000000ffff087224 */ /* 0x000fe200078e00ff */
[----:B------:R-:W-:Y:S01]  /*3530*/  UMOV UR17, URZ ;  /* 0x000000ff00117c82 */ /* 0x000fe20008000000 */
[----:B---3--:R-:W-:-:S02]  /*3540*/  ULEA UR7, UR7, UR6, 0x18 ;  /* 0x0000000607077291 */ /* 0x008fc4000f8ec0ff */
[----:B------:R-:W-:Y:S02]  /*3550*/  UISETP.NE.AND UP2, UPT, UR5, URZ, UPT ;  /* 0x000000ff0500728c */ /* 0x000fe4000bf45270 */
[----:B------:R-:W-:Y:S02]  /*3560*/  UIADD3 UR12, UPT, UPT, UR7, 0x4400, URZ ;  /* 0x00004400070c7890 */ /* 0x000fe4000fffe0ff */
[----:B------:R-:W-:Y:S02]  /*3570*/  UIADD3 UR13, UPT, UPT, UR7, 0x2c400, URZ ;  /* 0x0002c400070d7890 */ /* 0x000fe4000fffe0ff */
[----:B----4-:R-:W-:Y:S01]  /*3580*/  UIADD3 UR8, UPT, UPT, UR8, 0xff, URZ ;  /* 0x000000ff08087890 */ /* 0x010fe2000fffe0ff */
[----:B--2---:R-:W1:Y:S01]  /*3590*/  LDS R2, [UR7+0x120] ;  /* 0x00012007ff027984 */ /* 0x004e620008000800 */
[----:B------:R-:W-:Y:S02]  /*35a0*/  USHF.R.U32.HI UR12, URZ, 0x4, UR12 ;  /* 0x00000004ff0c7899 */ /* 0x000fe4000801160c */
[----:B------:R-:W-:-:S02]  /*35b0*/  USHF.R.S32.HI UR6, URZ, 0x1f, UR8 ;  /* 0x0000001fff067899 */ /* 0x000fc40008011408 */
[----:B------:R-:W-:Y:S02]  /*35c0*/  USHF.R.U32.HI UR13, URZ, 0x4, UR13 ;  /* 0x00000004ff0d7899 */ /* 0x000fe4000801160d */
[----:B------:R-:W-:Y:S02]  /*35d0*/  ULEA.HI UR6, UR6, UR8, URZ, 0x8 ;  /* 0x0000000806067291 */ /* 0x000fe4000f8f40ff */
[----:B------:R-:W-:Y:S02]  /*35e0*/  ULOP3.LUT UR12, UR12, 0x3fff, URZ, 0xc0, !UPT ;  /* 0x00003fff0c0c7892 */ /* 0x000fe4000f8ec0ff */
[----:B------:R-:W-:Y:S02]  /*35f0*/  USHF.R.S32.HI UR6, URZ, 0x8, UR6 ;  /* 0x00000008ff067899 */ /* 0x000fe40008011406 */
[----:B------:R-:W-:Y:S02]  /*3600*/  ULOP3.LUT UR13, UR13, 0x3fff, URZ, 0xc0, !UPT ;  /* 0x00003fff0d0d7892 */ /* 0x000fe4000f8ec0ff */
[----:B------:R-:W-:Y:S01]  /*3610*/  UISETP.LT.AND UP0, UPT, UR6, 0x1, UPT ;  /* 0x000000010600788c */ /* 0x000fe2000bf01270 */
[----:B------:R-:W-:Y:S01]  /*3620*/  UMOV UR36, 0x0 ;  /* 0x0000000000247882 */ /* 0x000fe20000000000 */
        /* <DEDUP_REMOVED lines=9> */
[----:B------:R-:W-:-:S02]  /*36c0*/  ULOP3.LUT UR12, UR12, 0x10000, URZ, 0xfc, !UPT ;  /* 0x000100000c0c7892 */ /* 0x000fc4000f8efcff */
[----:B------:R-:W-:Y:S02]  /*36d0*/  ULOP3.LUT UR13, UR13, 0x10000, URZ, 0xfc, !UPT ;  /* 0x000100000d0d7892 */ /* 0x000fe4000f8efcff */
[----:B------:R-:W-:Y:S01]  /*36e0*/  USEL UR20, UR6, 0x1, !UP0 ;  /* 0x0000000106147887 */ /* 0x000fe2000c000000 */
[----:B------:R-:W-:Y:S01]  /*36f0*/  UMOV UR26, 0x0 ;  /* 0x00000000001a7882 */ /* 0x000fe20000000000 */
[----:B------:R-:W-:Y:S01]  /*3700*/  UMOV UR27, 0x101004a0 ;  /* 0x101004a0001b7882 */ /* 0x000fe20000000000 */
[----:B------:R-:W-:Y:S01]  /*3710*/  UMOV UR24, 0x0 ;  /* 0x0000000000187882 */ /* 0x000fe20000000000 */
[----:B------:R-:W-:Y:S01]  /*3720*/  UMOV UR25, 0x101004a0 ;  /* 0x101004a000197882 */ /* 0x000fe20000000000 */
[----:B------:R-:W-:Y:S01]  /*3730*/  UMOV UR22, 0x0 ;  /* 0x0000000000167882 */ /* 0x000fe20000000000 */
[----:B------:R-:W-:Y:S01]  /*3740*/  UMOV UR23, 0x101004a0 ;  /* 0x101004a000177882 */ /* 0x000fe20000000000 */
[----:B-1----:R-:W-:Y:S02]  /*3750*/  R2UR UR21, R2 ;  /* 0x00000000021572ca */ /* 0x002fe400000e0000 */
[----:B------:R-:W-:-:S13]  /*3760*/  CS2R R2, SRZ ;  /* 0x0000000000027805 */ /* 0x000fda000001ff00 */
.L_x_75:
[C---:B------:R-:W-:Y:S02]  /*3770*/  LEA R0, R8.reuse, UR7, 0x3 ;  /* 0x0000000708007c11 */ /* 0x040fe4000f8e18ff */
[----:B------:R-:W-:Y:S02]  /*3780*/  SHF.L.U32 R5, R3, 0x1f, RZ ;  /* 0x0000001f03057819 */ /* 0x000fe400000006ff */
[----:B------:R-:W-:Y:S02]  /*3790*/  LEA R4, R8, UR7, 0x4 ;  /* 0x0000000708047c11 */ /* 0x000fe4000f8e20ff */
[----:B------:R-:W1:Y:S02]  /*37a0*/  SYNCS.PHASECHK.TRANS64.TRYWAIT P0, [R0+URZ+0x70], R5 ;  /* 0x00007005000075a7 */ /* 0x000e6400080011ff */
[----:B-1-3--:R-:W-:Y:S05]  /*37b0*/  @!P0 BRA `(.L_x_68) ;  /* 0x0000004000ec8947 */ /* 0x00afea0003800000 */
.L_x_134:
[----:B-1----:R-:W1:Y:S01]  /*37c0*/  LDS.128 R4, [R4+0x100] ;  /* 0x0001000004047984 */ /* 0x002e620000000c00 */
[----:B------:R-:W-:Y:S02]  /*37d0*/  VIADD R0, R0, 0x80 ;  /* 0x0000008000007836 */ /* 0x000fe40000000000 */
[----:B------:R-:W-:Y:S01]  /*37e0*/  VIADD R8, R8, 0x1 ;  /* 0x0000000108087836 */ /* 0x000fe20000000000 */
[----:B------:R-:W-:Y:S01]  /*37f0*/  @!PT LDS RZ, [RZ] ;  /* 0x00000000fffff984 */ /* 0x000fe20000000800 */
[----:B------:R-:W-:Y:S01]  /*3800*/  @!PT LDS RZ, [RZ] ;  /* 0x00000000fffff984 */ /* 0x000fe20000000800 */
[----:B------:R-:W-:Y:S01]  /*3810*/  @!PT LDS RZ, [RZ] ;  /* 0x00000000fffff984 */ /* 0x000fe20000000800 */
[----:B------:R-:W-:Y:S01]  /*3820*/  @!PT LDS RZ, [RZ] ;  /* 0x00000000fffff984 */ /* 0x000fe20000000800 */
[----:B------:R2:W-:Y:S06]  /*3830*/  MEMBAR.ALL.CTA ;  /* 0x0000000000007992 */ /* 0x0005ec0000008000 */
[----:B--2---:R-:W2:Y:S01]  /*3840*/  FENCE.VIEW.ASYNC.S ;  /* 0x00000000000073c6 */ /* 0x004ea20000000000 */
[----:B------:R-:W-:-:S04]  /*3850*/  PRMT R0, RZ, 0x654, R0 ;  /* 0x00000654ff007816 */ /* 0x000fc80000000000 */
[----:B--2---:R2:W-:Y:S01]  /*3860*/  SYNCS.ARRIVE.TRANS64.RED.A1T0 RZ, [R0+URZ], RZ ;  /* 0x000000ff00ff79a7 */ /* 0x0045e200081004ff */
[----:B-1----:R-:W-:Y:S01]  /*3870*/  LOP3.LUT P1, RZ, R6, 0x1, RZ, 0xc0, !PT ;  /* 0x0000000106ff7812 */ /* 0x002fe2000782c0ff */
[----:B--2---:R-:W-:-:S12]  /*3880*/  BRA.U UP2, `(.L_x_69) ;  /* 0x0000000502587547 */ /* 0x004fd8000b800000 */
[----:B------:R-:W1:Y:S01]  /*3890*/  LDCU UR8, c[0x0][0x38c] ;  /* 0x00007180ff0877ac */ /* 0x000e620008000800 */
[----:B------:R-:W-:Y:S02]  /*38a0*/  PLOP3.LUT P2, PT, PT, PT, PT, 0x80, 0x8 ;  /* 0x000000000008781c */ /* 0x000fe40003f4f070 */
[----:B------:R-:W-:Y:S01]  /*38b0*/  SHF.L.U32 R5, R9, 0x1f, RZ ;  /* 0x0000001f09057819 */ /* 0x000fe200000006ff */
[----:B-1----:R-:W-:Y:S02]  /*38c0*/  UISETP.GE.AND UP0, UPT, UR8, 0x1, UPT ;  /* 0x000000010800788c */ /* 0x002fe4000bf06270 */
[----:B------:R-:W-:-:S04]  /*38d0*/  ULEA UR8, UR19, UR7, 0x3 ;  /* 0x0000000713087291 */ /* 0x000fc8000f8e18ff */
[----:B------:R-:W-:-:S05]  /*38e0*/  PLOP3.LUT P0, PT, PT, PT, UP0, 0x80, 0x8 ;  /* 0x000000000008781c */ /* 0x000fca0003f0f008 */
[----:B------:R-:W-:-:S08]  /*38f0*/  @UP0 ULEA UR9, UR18, UR7, 0x3 ;  /* 0x0000000712090291 */ /* 0x000fd0000f8e18ff */
[----:B------:R-:W-:-:S04]  /*3900*/  @P0 SHF.L.U32 R0, R2, 0x1f, RZ ;  /* 0x0000001f02000819 */ /* 0x000fc800000006ff */
[----:B------:R1:W2:Y:S01]  /*3910*/  @P0 SYNCS.PHASECHK.TRANS64.TRYWAIT P2, [UR9], R0 ;  /* 0x00000000ff0005a7 */ /* 0x0002a20008041109 */
[----:B------:R-:W-:Y:S01]  /*3920*/  ULEA UR9, UR19, UR21, 0x6 ;  /* 0x0000001513097291 */ /* 0x000fe2000f8e30ff */
[----:B------:R-:W3:Y:S02]  /*3930*/  SYNCS.PHASECHK.TRANS64.TRYWAIT P0, [UR8+0xb0], R5 ;  /* 0x0000b005ff0075a7 */ /* 0x000ee40008001108 */
[----:B-123--:R-:W-:Y:S09]  /*3940*/  @!P0 BRA `(.L_x_70) ;  /* 0x00000040009c8947 */ /* 0x00eff20003800000 */
.L_x_136:
[----:B------:R-:W-:Y:S01]  /*3950*/  UMOV UR16, UR17 ;  /* 0x0000001100107c82 */ /* 0x000fe20008000000 */
[----:B------:R-:W-:Y:S05]  /*3960*/  BRA.U !UP0, `(.L_x_71) ;  /* 0x0000000508107547 */ /* 0x000fea000b800000 */
[----:B------:R-:W-:Y:S02]  /*3970*/  UIADD3 UR16, UPT, UPT, UR20, UR17, URZ ;  /* 0x0000001114107290 */ /* 0x000fe4000fffe0ff */
[----:B------:R-:W-:Y:S01]  /*3980*/  UPLOP3.LUT UP3, UPT, UPT, UPT, UPT, 0x40, 0x4 ;  /* 0x000000000004789c */ /* 0x000fe20003f6e870 */
[----:B------:R-:W-:Y:S01]  /*3990*/  UMOV UR15, UR6 ;  /* 0x00000006000f7c82 */ /* 0x000fe20008000000 */
[----:B------:R-:W-:-:S09]  /*39a0*/  UMOV UR58, UR18 ;  /* 0x00000012003a7c82 */ /* 0x000fd20008000000 */
.L_x_74:
[----:B--2---:R-:W-:Y:S01]  /*39b0*/  ULEA UR14, UR58, UR7, 0x3 ;  /* 0x000000073a0e7291 */ /* 0x004fe2000f8e18ff */
[----:B---3--:R-:W-:Y:S11]  /*39c0*/  @P2 BRA `(.L_x_72) ;  /* 0x00000000000c2947 */ /* 0x008ff60003800000 */
[----:B-1----:R-:W-:Y:S04]  /*39d0*/  SHF.L.U32 R5, R2, 0x1f, RZ ;  /* 0x0000001f02057819 */ /* 0x002fe800000006ff */
[----:B------:R-:W1:Y:S02]  /*39e0*/  SYNCS.PHASECHK.TRANS64.TRYWAIT P0, [UR14], R5 ;  /* 0x00000005ff0075a7 */ /* 0x000e64000800110e */
[----:B-1----:R-:W-:Y:S05]  /*39f0*/  @!P0 BRA `(.L_x_73) ;  /* 0x0000004000888947 */ /* 0x002fea0003800000 */
.L_x_72:
[----:B------:R-:W-:Y:S01]  /*3a00*/  UISETP.NE.AND UP0, UPT, UR15, 0x1, UPT ;  /* 0x000000010f00788c */ /* 0x000fe2000bf05270 */
[----:B------:R-:W-:Y:S01]  /*3a10*/  PLOP3.LUT P2, PT, PT, PT, PT, 0x80, 0x8 ;  /* 0x000000000008781c */ /* 0x000fe20003f4f070 */
[----:B------:R-:W-:Y:S02]  /*3a20*/  UIADD3 UR18, UPT, UPT, UR58, 0x1, URZ ;  /* 0x000000013a127890 */ /* 0x000fe4000fffe0ff */
[----:B------:R-:W-:Y:S02]  /*3a30*/  ULEA UR68, UR58, UR13, 0x9 ;  /* 0x0000000d3a447291 */ /* 0x000fe4000f8e48ff */
[----:B------:R-:W-:Y:S01]  /*3a40*/  UISETP.NE.AND UP1, UPT, UR18, 0x5, UPT ;  /* 0x000000051200788c */ /* 0x000fe2000bf25270 */
[----:B------:R-:W-:Y:S01]  /*3a50*/  PLOP3.LUT P0, PT, PT, PT, UP0, 0x80, 0x8 ;  /* 0x000000000008781c */ /* 0x000fe20003f0f008 */
[----:B------:R-:W-:Y:S02]  /*3a60*/  ULEA UR66, UR58, UR12, 0xb ;  /* 0x0000000c3a427291 */ /* 0x000fe4000f8e58ff */
[----:B------:R-:W-:Y:S02]  /*3a70*/  USEL UR39, URZ, 0x1, UP1 ;  /* 0x00000001ff277887 */ /* 0x000fe40008800000 */
[----:B------:R-:W-:Y:S02]  /*3a80*/  USEL UR18, UR18, URZ, UP1 ;  /* 0x000000ff12127287 */ /* 0x000fe40008800000 */
[----:B------:R-:W-:Y:S02]  /*3a90*/  UIADD3 UR64, UPT, UPT, UR68, 0x2, URZ ;  /* 0x0000000244407890 */ /* 0x000fe4000fffe0ff */
[----:B------:R-:W-:Y:S01]  /*3aa0*/  @UP0 ULEA UR38, UR18, UR7, 0x3 ;  /* 0x0000000712260291 */ /* 0x000fe2000f8e18ff */
[----:B------:R-:W-:Y:S01]  /*3ab0*/  LOP3.LUT R2, R2, UR39, RZ, 0x3c, !PT ;  /* 0x0000002702027c12 */ /* 0x000fe2000f8e3cff */
[----:B------:R-:W-:Y:S02]  /*3ac0*/  UIADD3 UR62, UPT, UPT, UR66, 0x2, URZ ;  /* 0x00000002423e7890 */ /* 0x000fe4000fffe0ff */
[----:B------:R-:W-:Y:S01]  /*3ad0*/  UIADD3 UR60, UPT, UPT, UR68, 0x4, URZ ;  /* 0x00000004443c7890 */ /* 0x000fe2000fffe0ff */
[----:B-1----:R-:W-:Y:S01]  /*3ae0*/  @P0 SHF.L.U32 R0, R2, 0x1f, RZ ;  /* 0x0000001f02000819 */ /* 0x002fe200000006ff */
[----:B------:R-:W-:Y:S02]  /*3af0*/  UIADD3 UR58, UPT, UPT, UR66, 0x4, URZ ;  /* 0x00000004423a7890 */ /* 0x000fe4000fffe0ff */
[----:B------:R-:W-:Y:S01]  /*3b00*/  UIADD3 UR56, UPT, UPT, UR68, 0x6, URZ ;  /* 0x0000000644387890 */ /* 0x000fe2000fffe0ff */
[----:B------:R2:W3:Y:S01]  /*3b10*/  @P0 SYNCS.PHASECHK.TRANS64.TRYWAIT P2, [UR38], R0 ;  /* 0x00000000ff0005a7 */ /* 0x0004e20008041126 */
[----:B------:R-:W-:Y:S02]  /*3b20*/  UIADD3 UR54, UPT, UPT, UR66, 0x6, URZ ;  /* 0x0000000642367890 */ /* 0x000fe4000fffe0ff */
        /* <DEDUP_REMOVED lines=10> */
[----:B------:R-:W-:Y:S02]  /*3bd0*/  UIADD3 UR15, UPT, UPT, UR15, -0x1, URZ ;  /* 0xffffffff0f0f7890 */ /* 0x000fe4000fffe0ff */
[----:B------:R-:W-:Y:S01]  /*3be0*/  UISETP.NE.AND UP0, UPT, UR17, UR16, UPT ;  /* 0x000000101100728c */ /* 0x000fe2000bf05270 */
[----:B------:R-:W-:Y:S01]  /*3bf0*/  UMOV UR69, 0x40004040 ;  /* 0x4000404000457882 */ /* 0x000fe20000000000 */
[----:B------:R-:W-:Y:S01]  /*3c00*/  UMOV UR67, 0x40004040 ;  /* 0x4000404000437882 */ /* 0x000fe20000000000 */
[----:B------:R-:W-:Y:S01]  /*3c10*/  UMOV UR65, 0x40004040 ;  /* 0x4000404000417882 */ /* 0x000fe20000000000 */
[----:B------:R-:W-:Y:S01]  /*3c20*/  UTCIMMA.2CTA gdesc[UR66], gdesc[UR68], tmem[UR9], tmem[UR36], idesc[UR37], UP3 ;  /* 0x00ff2444420075ea */ /* 0x000fe20009a00109 */
[----:B------:R-:W-:Y:S01]  /*3c30*/  UPLOP3.LUT UP3, UPT, UPT, UPT, UPT, 0x80, 0x8 ;  /* 0x000000000008789c */ /* 0x000fe20003f6f070 */
[----:B------:R-:W-:Y:S01]  /*3c40*/  UMOV UR63, 0x40004040 ;  /* 0x40004040003f7882 */ /* 0x000fe20000000000 */
[----:B------:R-:W-:Y:S01]  /*3c50*/  UMOV UR61, 0x40004040 ;  /* 0x40004040003d7882 */ /* 0x000fe20000000000 */
[----:B------:R-:W-:Y:S01]  /*3c60*/  UTCIMMA.2CTA gdesc[UR62], gdesc[UR64], tmem[UR9], tmem[UR34], idesc[UR35], UPT ;  /* 0x00ff22403e0075ea */ /* 0x000fe2000ba00109 */
[----:B------:R-:W-:Y:S01]  /*3c70*/  UMOV UR59, 0x40004040 ;  /* 0x40004040003b7882 */ /* 0x000fe20000000000 */
[----:B------:R-:W-:Y:S01]  /*3c80*/  UMOV UR57, 0x40004040 ;  /* 0x4000404000397882 */ /* 0x000fe20000000000 */
[----:B------:R1:W-:Y:S01]  /*3c90*/  UTCIMMA.2CTA gdesc[UR58], gdesc[UR60], tmem[UR9], tmem[UR32], idesc[UR33], UPT ;  /* 0x00ff203c3a0075ea */ /* 0x0003e2000ba00109 */
        /* <DEDUP_REMOVED lines=11> */
[----:B------:R-:W-:Y:S01]  /*3d50*/  UMOV UR39, 0x40004040 ;  /* 0x4000404000277882 */ /* 0x000fe20000000000 */
[----:B------:R2:W-:Y:S01]  /*3d60*/  UTCIMMA.2CTA gdesc[UR42], gdesc[UR44], tmem[UR9], tmem[UR24], idesc[UR25], UPT ;  /* 0x00ff182c2a0075ea */ /* 0x0005e2000ba00109 */
[----:B------:R2:W-:Y:S01]  /*3d70*/  UTCIMMA.2CTA gdesc[UR38], gdesc[UR40], tmem[UR9], tmem[UR22], idesc[UR23], UPT ;  /* 0x00ff1628260075ea */ /* 0x0005e2000ba00109 */
[----:B------:R2:W-:Y:S01]  /*3d80*/  UTCBAR.2CTA.MULTICAST [UR14], URZ, UR11 ;  /* 0x000000ff0e0073e9 */ /* 0x0005e2000820080b */
[----:B-1----:R-:W-:Y:S01]  /*3d90*/  UMOV UR58, UR18 ;  /* 0x00000012003a7c82 */ /* 0x002fe20008000000 */
[----:B------:R-:W-:Y:S05]  /*3da0*/  BRA.U UP0, `(.L_x_74) ;  /* 0xfffffffd00007547 */ /* 0x000fea000b83ffff */
.L_x_71:
[----:B------:R-:W-:Y:S01]  /*3db0*/  UIADD3 UR8, UPT, UPT, UR8, 0x90, URZ ;  /* 0x0000009008087890 */ /* 0x000fe2000fffe0ff */
[----:B------:R-:W-:-:S08]  /*3dc0*/  UMOV UR17, UR16 ;  /* 0x0000001000117c82 */ /* 0x000fd00008000000 */
[----:B------:R4:W-:Y:S01]  /*3dd0*/  UTCBAR.2CTA.MULTICAST [UR8], URZ, UR10 ;  /* 0x000000ff080073e9 */ /* 0x0009e2000820080a */
[----:B------:R-:W-:Y:S02]  /*3de0*/  NOP ;  /* 0x0000000000007918 */ /* 0x000fe40000000000 */
.L_x_69:
[----:B------:R-:W-:Y:S01]  /*3df0*/  UIADD3 UR19, UPT, UPT, UR19, 0x1, URZ ;  /* 0x0000000113137890 */ /* 0x000fe2000fffe0ff */
[----:B------:R-:W-:-:S03]  /*3e00*/  ISETP.NE.AND P0, PT, R8, 0x2, PT ;  /* 0x000000020800780c */ /* 0x000fc60003f05270 */
[----:B------:R-:W-:Y:S01]  /*3e10*/  UISETP.NE.AND UP0, UPT, UR19, 0x4, UPT ;  /* 0x000000041300788c */ /* 0x000fe2000bf05270 */
[----:B-12---:R-:W-:Y:S02]  /*3e20*/  SEL R0, RZ, 0x1, P0 ;  /* 0x00000001ff007807 */ /* 0x006fe40000000000 */
[----:B------:R-:W-:Y:S01]  /*3e30*/  SEL R8, R8, RZ, P0 ;  /* 0x000000ff08087207 */ /* 0x000fe20000000000 */
[----:B----4-:R-:W-:Y:S01]  /*3e40*/  USEL UR8, URZ, 0x1, UP0 ;  /* 0x00000001ff087887 */ /* 0x010fe20008000000 */
[----:B------:R-:W-:Y:S01]  /*3e50*/  LOP3.LUT R3, R3, R0, RZ, 0x3c, !PT ;  /* 0x0000000003037212 */ /* 0x000fe200078e3cff */
[----:B------:R-:W-:-:S04]  /*3e60*/  USEL UR19, UR19, URZ, UP0 ;  /* 0x000000ff13137287 */ /* 0x000fc80008000000 */
[----:B------:R-:W-:Y:S01]  /*3e70*/  LOP3.LUT R9, R9, UR8, RZ, 0x3c, !PT ;  /* 0x0000000809097c12 */ /* 0x000fe2000f8e3cff */
[----:B------:R-:W-:Y:S07]  /*3e80*/  @P1 BRA `(.L_x_75) ;  /* 0xfffffff800381947 */ /* 0x000fee000383ffff */
[----:B------:R-:W1:Y:S01]  /*3e90*/  S2UR UR6, SR_CgaCtaId ;  /* 0x00000000000679c3 */ /* 0x000e620000008800 */
[----:B------:R-:W-:Y:S01]  /*3ea0*/  ELECT P0, URZ, PT ;  /* 0x0000000000ff782f */ /* 0x000fe20003800000 */
[----:B------:R-:W-:Y:S01]  /*3eb0*/  HFMA2 R0, -RZ, RZ, 0, 5.9604644775390625e-08 ;  /* 0x00000001ff007431 */ /* 0x000fe200000001ff */
[----:B------:R-:W-:-:S05]  /*3ec0*/  UMOV UR8, 0x40 ;  /* 0x0000004000087882 */ /* 0x000fca0000000000 */
[----:B------:R-:W-:Y:S01]  /*3ed0*/  UVIRTCOUNT.DEALLOC.SMPOOL 0x80 ;  /* 0x000000800000784c */ /* 0x000fe20000000000 */
[----:B------:R-:W-:Y:S02]  /*3ee0*/  UISETP.NE.AND UP0, UPT, UR5, URZ, UPT ;  /* 0x000000ff0500728c */ /* 0x000fe4000bf05270 */
[----:B-1----:R-:W-:-:S09]  /*3ef0*/  ULEA UR6, UR6, UR8, 0x18 ;  /* 0x0000000806067291 */ /* 0x002fd2000f8ec0ff */
[----:B------:R1:W-:Y:S01]  /*3f00*/  @P0 STS.U8 [UR6+0x1c], R0 ;  /* 0x00001c00ff000988 */ /* 0x0003e20008000006 */
[----:B------:R-:W-:Y:S05]  /*3f10*/  BRA.U UP0, `(.L_x_76) ;  /* 0x0000000100a07547 */ /* 0x000fea000b800000 */
[----:B------:R-:W-:Y:S01]  /*3f20*/  UIADD3 UR5, UPT, UPT, UR7, 0xb0, URZ ;  /* 0x000000b007057890 */ /* 0x000fe2000fffe0ff */
[----:B------:R-:W-:-:S03]  /*3f30*/  SHF.L.U32 R3, R9, 0x1f, RZ ;  /* 0x0000001f09037819 */ /* 0x000fc600000006ff */
[----:B------:R-:W-:-:S09]  /*3f40*/  ULEA UR8, UR19, UR5, 0x3 ;  /* 0x0000000513087291 */ /* 0x000fd2000f8e18ff */
[----:B------:R-:W2:Y:S02]  /*3f50*/  SYNCS.PHASECHK.TRANS64.TRYWAIT P0, [UR8], R3 ;  /* 0x00000003ff0075a7 */ /* 0x000ea40008001108 */
[----:B--2---:R-:W-:Y:S05]  /*3f60*/  @!P0 BRA `(.L_x_77) ;  /* 0x0000003c00448947 */ /* 0x004fea0003800000 */
.L_x_139:
        /* <DEDUP_REMOVED lines=9> */
.L_x_141:
        /* <DEDUP_REMOVED lines=9> */
.L_x_143:
[----:B------:R-:W-:-:S04]  /*4090*/  UIADD3 UR9, UPT, UPT, UR9, 0x1, URZ ;  /* 0x0000000109097890 */ /* 0x000fc8000fffe0ff */
[----:B------:R-:W-:-:S04]  /*40a0*/  UISETP.NE.AND UP1, UPT, UR9, 0x4, UPT ;  /* 0x000000040900788c */ /* 0x000fc8000bf25270 */
[----:B------:R-:W-:Y:S02]  /*40b0*/  USEL UR8, URZ, 0x1, UP1 ;  /* 0x00000001ff087887 */ /* 0x000fe40008800000 */
[----:B------:R-:W-:-:S04]  /*40c0*/  USEL UR9, UR9, URZ, UP1 ;  /* 0x000000ff09097287 */ /* 0x000fc80008800000 */
[----:B------:R-:W-:Y:S01]  /*40d0*/  ULEA UR9, UR9, UR5, 0x3 ;  /* 0x0000000509097291 */ /* 0x000fe2000f8e18ff */
[----:B-1----:R-:W-:-:S04]  /*40e0*/  LOP3.LUT R3, R2, UR8, RZ, 0x3c, !PT ;  /* 0x0000000802037c12 */ /* 0x002fc8000f8e3cff */
[----:B------:R-:W-:Y:S01]  /*40f0*/  SHF.L.U32 R3, R3, 0x1f, RZ ;  /* 0x0000001f03037819 */ /* 0x000fe200000006ff */
[----:B------:R-:W-:-:S04]  /*4100*/  IMAD.U32 R0, RZ, RZ, UR9 ;  /* 0x00000009ff007e24 */ /* 0x000fc8000f8e00ff */
[----:B------:R1:W2:Y:S03]  /*4110*/  SYNCS.PHASECHK.TRANS64.TRYWAIT P0, [R0+URZ], R3 ;  /* 0x00000003000075a7 */ /* 0x0002a600080011ff */
[----:B--2---:R-:W-:Y:S05]  /*4120*/  @!P0 NANOSLEEP.SYNCS 0x989680 ;  /* 0x009896800000895d */ /* 0x004fea0003900000 */
[----:B------:R-:W2:Y:S02]  /*4130*/  @!P0 SYNCS.PHASECHK.TRANS64 P0, [R0+URZ], R3 ;  /* 0x00000003000085a7 */ /* 0x000ea400080010ff */
[----:B--2---:R-:W-:Y:S05]  /*4140*/  @P0 BRA `(.L_x_80) ;  /* 0x0000000000200947 */ /* 0x004fea0003800000 */
.L_x_81:
[----:B--2---:R2:W4:Y:S02]  /*4150*/  SYNCS.PHASECHK.TRANS64.TRYWAIT P0, [R0+URZ], R3 ;  /* 0x00000003000075a7 */ /* 0x00452400080011ff */
[----:B----4-:R-:W-:Y:S05]  /*4160*/  @!P0 NANOSLEEP.SYNCS 0x989680 ;  /* 0x009896800000895d */ /* 0x010fea0003900000 */
[----:B------:R-:W4:Y:S02]  /*4170*/  @!P0 SYNCS.PHASECHK.TRANS64 P0, [R0+URZ], R3 ;  /* 0x00000003000085a7 */ /* 0x000f2400080010ff */
[----:B----4-:R-:W-:Y:S05]  /*4180*/  @!P0 BRA `(.L_x_81) ;  /* 0xfffffffc00f08947 */ /* 0x010fea000383ffff */
[----:B------:R-:W-:Y:S05]  /*4190*/  BRA `(.L_x_80) ;  /* 0x00000000000c7947 */ /* 0x000fea0003800000 */
.L_x_76:
[----:B------:R-:W-:-:S04]  /*41a0*/  UIADD3 UR5, UPT, UPT, UR7, 0xf0, URZ ;  /* 0x000000f007057890 */ /* 0x000fc8000fffe0ff */
[----:B------:R-:W-:-:S09]  /*41b0*/  UPRMT UR5, UR4, 0x654, UR5 ;  /* 0x0000065404057896 */ /* 0x000fd20008000005 */
[----:B------:R-:W-:Y:S03]  /*41c0*/  SYNCS.ARRIVE.TRANS64.RED.A1T0 RZ, [UR5], RZ ;  /* 0x000000ffffff79a7 */ /* 0x000fe60008100405 */
.L_x_80:
[----:B-12---:R-:W-:Y:S01]  /*41d0*/  SHF.L.U32 R3, RZ, 0x1f, RZ ;  /* 0x0000001fff037819 */ /* 0x006fe200000006ff */
[----:B------:R-:W-:Y:S01]  /*41e0*/  UIADD3 UR5, UPT, UPT, UR7, 0xf0, URZ ;  /* 0x000000f007057890 */ /* 0x000fe2000fffe0ff */
[----:B------:R-:W-:Y:S02]  /*41f0*/  PLOP3.LUT P0, PT, PT, PT, UP0, 0x80, 0x8 ;  /* 0x000000000008781c */ /* 0x000fe40003f0f008 */
[----:B------:R-:W1:Y:S02]  /*4200*/  SYNCS.PHASECHK.TRANS64.TRYWAIT P1, [UR7+0xf0], R3 ;  /* 0x0000f003ff0075a7 */ /* 0x000e640008021107 */
[----:B-1----:R-:W-:Y:S09]  /*4210*/  @!P1 BRA `(.L_x_82) ;  /* 0x0000003800e09947 */ /* 0x002ff20003800000 */
.L_x_145:
[----:B------:R-:W-:Y:S01]  /*4220*/  @!UP0 UPRMT UR5, UR4, 0x654, UR5 ;  /* 0x0000065404058896 */ /* 0x000fe20008000005 */
[----:B------:R-:W-:Y:S02]  /*4230*/  UMOV UR8, 0xffff ;  /* 0x0000ffff00087882 */ /* 0x000fe40000000000 */
[----:B------:R-:W-:-:S06]  /*4240*/  UMOV UR4, 0x1 ;  /* 0x0000000100047882 */ /* 0x000fcc0000000000 */
[----:B------:R-:W-:Y:S01]  /*4250*/  @!P0 SYNCS.ARRIVE.TRANS64.RED.A1T0 RZ, [UR5], RZ ;  /* 0x000000ffffff89a7 */ /* 0x000fe20008100405 */
[----:B------:R-:W-:Y:S01]  /*4260*/  NOP ;  /* 0x0000000000007918 */ /* 0x000fe20000000000 */
[----:B-1----:R-:W1:Y:S01]  /*4270*/  LDS R0, [UR6+0x14] ;  /* 0x00001406ff007984 */ /* 0x002e620008000800 */
[----:B------:R-:W-:-:S04]  /*4280*/  ULOP3.LUT UR5, UR21, 0xffff, URZ, 0xc0, !UPT ;  /* 0x0000ffff15057892 */ /* 0x000fc8000f8ec0ff */
[----:B------:R-:W-:-:S04]  /*4290*/  USHF.R.U32.HI UR5, URZ, 0x5, UR5 ;  /* 0x00000005ff057899 */ /* 0x000fc80008011605 */
[----:B------:R-:W-:Y:S02]  /*42a0*/  USHF.L.U32 UR8, UR8, UR5, URZ ;  /* 0x0000000508087299 */ /* 0x000fe400080006ff */
[----:B------:R-:W-:-:S04]  /*42b0*/  USHF.L.U32 UR4, UR4, UR5, URZ ;  /* 0x0000000504047299 */ /* 0x000fc800080006ff */
[----:B-1----:R-:W-:-:S04]  /*42c0*/  LOP3.LUT R0, R0, UR8, RZ, 0xc0, !PT ;  /* 0x0000000800007c12 */ /* 0x002fc8000f8ec0ff */
[----:B------:R-:W-:-:S13]  /*42d0*/  ISETP.NE.AND P0, PT, R0, UR8, PT ;  /* 0x0000000800007c0c */ /* 0x000fda000bf05270 */
[----:B------:R-:W-:Y:S05]  /*42e0*/  @P0 BRA `(.L_x_83) ;  /* 0x0000000000580947 */ /* 0x000fea0003800000 */
[----:B------:R-:W1:Y:S02]  /*42f0*/  LDS R0, [UR6+0x18] ;  /* 0x00001806ff007984 */ /* 0x000e640008000800 */
[----:B-1----:R-:W-:-:S04]  /*4300*/  LOP3.LUT R0, R0, UR4, RZ, 0xc0, !PT ;  /* 0x0000000400007c12 */ /* 0x002fc8000f8ec0ff */
[----:B------:R-:W-:-:S13]  /*4310*/  ISETP.NE.AND P0, PT, R0, UR4, PT ;  /* 0x0000000400007c0c */ /* 0x000fda000bf05270 */
[----:B------:R-:W-:Y:S05]  /*4320*/  @P0 BRA `(.L_x_84) ;  /* 0x00000000003c0947 */ /* 0x000fea0003800000 */
[----:B------:R-:W1:Y:S01]  /*4330*/  S2R R2, SR_LANEID ;  /* 0x0000000000027919 */ /* 0x000e620000000000 */
[----:B------:R-:W-:Y:S01]  /*4340*/  ULOP3.LUT UR8, URZ, UR8, URZ, 0x33, !UPT ;  /* 0x00000008ff087292 */ /* 0x000fe2000f8e33ff */
[----:B------:R-:W-:Y:S01]  /*4350*/  LOP3.LUT R4, RZ, UR4, RZ, 0x33, !PT ;  /* 0x00000004ff047c12 */ /* 0x000fe2000f8e33ff */
[----:B------:R-:W-:Y:S02]  /*4360*/  VOTEU.ANY UR7, UPT, PT ;  /* 0x0000000000077886 */ /* 0x000fe400038e0100 */
[----:B------:R-:W-:Y:S01]  /*4370*/  UFLO.U32 UR7, UR7 ;  /* 0x00000007000772bd */ /* 0x000fe200080e0000 */
[----:B------:R-:W2:Y:S01]  /*4380*/  REDUX UR4, R4 ;  /* 0x00000000040473c4 */ /* 0x000ea20000000000 */
[----:B------:R-:W-:-:S06]  /*4390*/  IMAD.U32 R0, RZ, RZ, UR8 ;  /* 0x00000008ff007e24 */ /* 0x000fcc000f8e00ff */
[----:B------:R4:W-:Y:S01]  /*43a0*/  UTCATOMSWS.AND URZ, UR8 ;  /* 0x0000000800ff79e3 */ /* 0x0009e20008000000 */
[----:B------:R-:W3:Y:S01]  /*43b0*/  REDUX UR5, R0 ;  /* 0x00000000000573c4 */ /* 0x000ee20000000000 */
[----:B-1----:R-:W-:Y:S01]  /*43c0*/  ISETP.EQ.U32.AND P0, PT, R2, UR7, PT ;  /* 0x0000000702007c0c */ /* 0x002fe2000bf02070 */
[----:B--2---:R-:W-:Y:S01]  /*43d0*/  IMAD.U32 R2, RZ, RZ, UR4 ;  /* 0x00000004ff027e24 */ /* 0x004fe2000f8e00ff */
[----:B---3--:R-:W-:-:S11]  /*43e0*/  MOV R3, UR5 ;  /* 0x0000000500037c02 */ /* 0x008fd60008000f00 */
[----:B------:R4:W-:Y:S04]  /*43f0*/  @P0 ATOMS.AND RZ, [UR6+0x14], R3 ;  /* 0x00001403ffff098c */ /* 0x0009e8000a800006 */
[----:B------:R4:W-:Y:S01]  /*4400*/  @P0 ATOMS.AND RZ, [UR6+0x18], R2 ;  /* 0x00001802ffff098c */ /* 0x0009e2000a800006 */
[----:B------:R-:W-:Y:S05]  /*4410*/  BRA `(.L_x_85) ;  /* 0x0000000000147947 */ /* 0x000fea0003800000 */
.L_x_84:
[----:B------:R-:W-:Y:S02]  /*4420*/  MOV R2, 0x4440 ;  /* 0x0000444000027802 */ /* 0x000fe40000000f00 */
[----:B---3-5:R-:W-:Y:S05]  /*4430*/  CALL.REL.NOINC `($__internal_0_$__cuda_sm10x_tcgen05_guardrail_trap_col_being_dealloced_not_returned_by_alloc) ;  /* 0x0000003800f47944 */ /* 0x028fea0003c00000 */
[----:B------:R-:W-:Y:S05]  /*4440*/  BRA `(.L_x_85) ;  /* 0x0000000000087947 */ /* 0x000fea0003800000 */
.L_x_83:
[----:B------:R-:W-:Y:S02]  /*4450*/  MOV R2, 0x4470 ;  /* 0x0000447000027802 */ /* 0x000fe40000000f00 */
[----:B---3-5:R-:W-:Y:S05]  /*4460*/  CALL.REL.NOINC `($__internal_2_$__cuda_sm10x_tcgen05_guardrail_trap_unallocated_columns_being_dealloced) ;  /* 0x0000003c00007944 */ /* 0x028fea0003c00000 */
.L_x_85:
[----:B------:R-:W-:Y:S01]  /*4470*/  NOP ;  /* 0x0000000000007918 */ /* 0x000fe20000000000 */
[----:B----4-:R-:W-:Y:S05]  /*4480*/  EXIT ;  /* 0x000000000000794d */ /* 0x010fea0003800000 */
.L_x_56:
[----:B------:R-:W-:-:S09]  /*4490*/  UISETP.NE.OR UP5, UPT, UR10, 0x3, !UP5 ;  /* 0x000000030a00788c */ /* 0x000fd2000efa5670 */
[----:B------:R-:W-:Y:S05]  /*44a0*/  BRA.U UP5, `(.L_x_86) ;  /* 0x0000000905c87547 */ /* 0x000fea000b800000 */
[----:B------:R-:W1:Y:S01]  /*44b0*/  LDC R0, c[0x0][0xb30] ;  /* 0x0002cc00ff007b82 */ /* 0x000e620000000800 */
[----:B------:R-:W2:Y:S01]  /*44c0*/  LDCU.64 UR8, c[0x0][0x888] ;  /* 0x00011100ff0877ac */ /* 0x000ea20008000a00 */
[----:B------:R-:W-:Y:S01]  /*44d0*/  IMAD.MOV.U32 R30, RZ, RZ, 0x1 ;  /* 0x00000001ff1e7424 */ /* 0x000fe200078e00ff */
[----:B------:R-:W-:Y:S01]  /*44e0*/  CS2R R28, SRZ ;  /* 0x00000000001c7805 */ /* 0x000fe2000001ff00 */
[----:B------:R-:W-:Y:S01]  /*44f0*/  IMAD.MOV.U32 R25, RZ, RZ, 0x2000 ;  /* 0x00002000ff197424 */ /* 0x000fe200078e00ff */
[----:B------:R-:W3:Y:S03]  /*4500*/  LDCU.64 UR4, c[0x0][0x890] ;  /* 0x00011200ff0477ac */ /* 0x000ee60008000a00 */
[----:B------:R-:W4:Y:S01]  /*4510*/  LDC R19, c[0x0][0x370] ;  /* 0x0000dc00ff137b82 */ /* 0x000f220000000800 */
[----:B------:R-:W-:Y:S01]  /*4520*/  UMOV UR6, 0x400 ;  /* 0x0000040000067882 */ /* 0x000fe20000000000 */
[----:B------:R-:W-:-:S02]  /*4530*/  UPLOP3.LUT UP1, UPT, UPT, UPT, UPT, 0x40, 0x4 ;  /* 0x000000000004789c */ /* 0x000fc40003f2e870 */
[----:B------:R-:W-:-:S04]  /*4540*/  ULEA UR6, UR37, UR6, 0x18 ;  /* 0x0000000625067291 */ /* 0x000fc8000f8ec0ff */
[----:B------:R-:W4:Y:S01]  /*4550*/  LDC R2, c[0x0][0xb0c] ;  /* 0x0002c300ff027b82 */ /* 0x000f220000000800 */
[----:B--2---:R-:W-:Y:S02]  /*4560*/  UISETP.NE.U32.AND UP2, UPT, UR8, URZ, UPT ;  /* 0x000000ff0800728c */ /* 0x004fe4000bf45070 */
[----:B------:R-:W-:Y:S02]  /*4570*/  UIADD3 UR8, UPT, UPT, UR6, 0x50, URZ ;  /* 0x0000005006087890 */ /* 0x000fe4000fffe0ff */
[----:B---3--:R-:W-:-:S03]  /*4580*/  UISETP.NE.U32.AND UP3, UPT, UR4, URZ, UPT ;  /* 0x000000ff0400728c */ /* 0x008fc6000bf65070 */
[----:B------:R-:W2:Y:S01]  /*4590*/  LDC R18, c[0x0][0xb20] ;  /* 0x0002c800ff127b82 */ /* 0x000ea20000000800 */
[----:B-1----:R-:W-:Y:S01]  /*45a0*/  ISETP.NE.AND P1, PT, R0, 0x1, PT ;  /* 0x000000010000780c */ /* 0x002fe20003f25270 */
[----:B------:R-:W-:Y:S02]  /*45b0*/  UISETP.NE.AND.EX UP2, UPT, UR9, URZ, UPT, UP2 ;  /* 0x000000ff0900728c */ /* 0x000fe4000bf45320 */
[----:B------:R-:W-:Y:S02]  /*45c0*/  UPRMT UR37, UR37, 0x654, UR8 ;  /* 0x0000065425257896 */ /* 0x000fe40008000008 */
[----:B------:R-:W-:Y:S02]  /*45d0*/  UISETP.NE.AND.EX UP3, UPT, UR5, URZ, UPT, UP3 ;  /* 0x000000ff0500728c */ /* 0x000fe4000bf65330 */
[----:B------:R-:W1:Y:S08]  /*45e0*/  LDC.64 R32, c[0x0][0x348] ;  /* 0x0000d200ff207b82 */ /* 0x000e700000000a00 */
[----:B------:R-:W3:Y:S08]  /*45f0*/  LDC.64 R16, c[0x0][0xb10] ;  /* 0x0002c400ff107b82 */ /* 0x000ef00000000a00 */
[----:B------:R-:W1:Y:S08]  /*4600*/  LDC.64 R6, c[0x0][0xb18] ;  /* 0x0002c600ff067b82 */ /* 0x000e700000000a00 */
[----:B------:R-:W1:Y:S08]  /*4610*/  LDC.64 R4, c[0x0][0xb28] ;  /* 0x0002ca00ff047b82 */ /* 0x000e700000000a00 */
[----:B--2-4-:R-:W1:Y:S02]  /*4620*/  LDC R24, c[0x0][0x374] ;  /* 0x0000dd00ff187b82 */ /* 0x014e640000000800 */
.L_x_94:
[C---:B------:R-:W-:Y:S02]  /*4630*/  LEA R0, R29.reuse, UR6, 0x3 ;  /* 0x000000061d007c11 */ /* 0x040fe4000f8e18ff */
[----:B------:R-:W-:Y:S02]  /*4640*/  SHF.L.U32 R3, R28, 0x1f, RZ ;  /* 0x0000001f1c037819 */ /* 0x000fe400000006ff */
[----:B------:R-:W-:Y:S02]  /*4650*/  LEA R20, R29, UR6, 0x4 ;  /* 0x000000061d147c11 */ /* 0x000fe4000f8e20ff */
[----:B--2---:R-:W2:Y:S02]  /*4660*/  SYNCS.PHASECHK.TRANS64.TRYWAIT P0, [R0+URZ+0x70], R3 ;  /* 0x00007003000075a7 */ /* 0x004ea400080011ff */
[----:B--2---:R-:W-:Y:S05]  /*4670*/  @!P0 BRA `(.L_x_87) ;  /* 0x0000003400e08947 */ /* 0x004fea0003800000 */
.L_x_146:
[----:B------:R-:W-:Y:S01]  /*4680*/  ISETP.GE.AND P0, PT, R72, 0x1, PT ;  /* 0x000000014800780c */ /* 0x000fe20003f06270 */
[----:B------:R-:W4:Y:S01]  /*4690*/  LDS.128 R20, [R20+0x100] ;  /* 0x0001000014147984 */ /* 0x000f220000000c00 */
[----:B------:R-:W-:Y:S01]  /*46a0*/  ISETP.NE.U32.AND P4, PT, RZ, UR4, PT ;  /* 0x00000004ff007c0c */ /* 0x000fe2000bf85070 */
[----:B--2---:R-:W-:Y:S01]  /*46b0*/  VIADD R0, R0, 0x80 ;  /* 0x0000008000007836 */ /* 0x004fe20000000000 */
[----:B------:R-:W-:Y:S02]  /*46c0*/  SHF.L.U32 R26, R30, 0x1f, RZ ;  /* 0x0000001f1e1a7819 */ /* 0x000fe400000006ff */
[----:B------:R-:W-:Y:S02]  /*46d0*/  ISETP.NE.AND.EX P4, PT, RZ, UR5, PT, P4 ;  /* 0x00000005ff007c0c */ /* 0x000fe4000bf85340 */
[----:B------:R-:W-:Y:S01]  /*46e0*/  PRMT R0, RZ, 0x654, R0 ;  /* 0x00000654ff007816 */ /* 0x000fe20000000000 */
[----:B------:R-:W-:Y:S01]  /*46f0*/  @!PT LDS RZ, [RZ] ;  /* 0x00000000fffff984 */ /* 0x000fe20000000800 */
[----:B------:R-:W-:Y:S01]  /*4700*/  @!PT LDS RZ, [RZ] ;  /* 0x00000000fffff984 */ /* 0x000fe20000000800 */
[----:B------:R-:W-:Y:S01]  /*4710*/  @!PT LDS RZ, [RZ] ;  /* 0x00000000fffff984 */ /* 0x000fe20000000800 */
[----:B------:R-:W-:Y:S01]  /*4720*/  @!PT LDS RZ, [RZ] ;  /* 0x00000000fffff984 */ /* 0x000fe20000000800 */
[----:B------:R2:W-:Y:S06]  /*4730*/  MEMBAR.ALL.CTA ;  /* 0x0000000000007992 */ /* 0x0005ec0000008000 */
[----:B--2---:R-:W2:Y:S02]  /*4740*/  FENCE.VIEW.ASYNC.S ;  /* 0x00000000000073c6 */ /* 0x004ea40000000000 */
[----:B--2---:R2:W-:Y:S01]  /*4750*/  SYNCS.ARRIVE.TRANS64.RED.A1T0 RZ, [R0+URZ], RZ ;  /* 0x000000ff00ff79a7 */ /* 0x0045e200081004ff */
[----:B----4-:R-:W-:Y:S11]  /*4760*/  LOP3.LUT P3, RZ, R22, 0x1, RZ, 0xc0, !PT ;  /* 0x0000000116ff7812 */ /* 0x010ff6000786c0ff */
[----:B------:R-:W-:Y:S02]  /*4770*/  @!UPT UIADD3 URZ, UPT, UPT, URZ, URZ, URZ ;  /* 0x000000fffffff290 */ /* 0x000fe4000fffe0ff */
[----:B------:R-:W-:Y:S02]  /*4780*/  @P3 MOV R13, R20 ;  /* 0x00000014000d3202 */ /* 0x000fe40000000f00 */
[----:B------:R-:W-:Y:S01]  /*4790*/  @P3 LOP3.LUT R8, R21, 0xffff, RZ, 0xc0, !PT ;  /* 0x0000ffff15083812 */ /* 0x000fe200078ec0ff */
[----:B--2---:R-:W-:Y:S06]  /*47a0*/  @!P0 BRA `(.L_x_88) ;  /* 0x0000000000a48947 */ /* 0x004fec0003800000 */
[----:B-1----:R-:W-:Y:S01]  /*47b0*/  IMAD.HI.U32 R31, R24, R7, RZ ;  /* 0x00000007181f7227 */ /* 0x002fe200078e00ff */
[----:B------:R-:W-:Y:S02]  /*47c0*/  ISETP.NE.AND P0, PT, R6, 0x1, PT ;  /* 0x000000010600780c */ /* 0x000fe40003f05270 */
[----:B------:R-:W-:Y:S01]  /*47d0*/  ISETP.NE.AND P2, PT, R72, 0x1, PT ;  /* 0x000000014800780c */ /* 0x000fe20003f45270 */
[----:B---3--:R-:W-:Y:S01]  /*47e0*/  IMAD.HI.U32 R34, R19, R16, RZ ;  /* 0x0000001013227227 */ /* 0x008fe200078e00ff */
[----:B------:R-:W-:Y:S02]  /*47f0*/  SHF.R.U32.HI R31, RZ, R18, R31 ;  /* 0x00000012ff1f7219 */ /* 0x000fe4000001161f */
[----:B------:R-:W-:Y:S01]  /*4800*/  ISETP.NE.AND P5, PT, R2, 0x1, PT ;  /* 0x000000010200780c */ /* 0x000fe20003fa5270 */
[----:B------:R-:W-:Y:S01]  /*4810*/  IMAD.HI.U32 R36, R13, R16, RZ ;  /* 0x000000100d247227 */ /* 0x000fe200078e00ff */
[----:B------:R-:W-:Y:S02]  /*4820*/  SHF.R.U32.HI R34, RZ, R17, R34 ;  /* 0x00000011ff227219 */ /* 0x000fe40000011622 */
[----:B------:R-:W-:Y:S01]  /*4830*/  SEL R3, R24, R31, !P0 ;  /* 0x0000001f18037207 */ /* 0x000fe20004000000 */
[C---:B------:R-:W-:Y:S01]  /*4840*/  IMAD.HI.U32 R31, R8.reuse, R7, RZ ;  /* 0x00000007081f7227 */ /* 0x040fe200078e00ff */
[----:B------:R-:W-:Y:S02]  /*4850*/  SEL R11, R19, R34, !P5 ;  /* 0x00000022130b7207 */ /* 0x000fe40006800000 */
[----:B------:R-:W-:Y:S01]  /*4860*/  SHF.R.U32.HI R36, RZ, R17, R36 ;  /* 0x00000011ff247219 */ /* 0x000fe20000011624 */
[----:B------:R-:W-:Y:S01]  /*4870*/  IMAD.HI.U32 R38, R3, R4, RZ ;  /* 0x0000000403267227 */ /* 0x000fe200078e00ff */
[----:B------:R-:W-:Y:S03]  /*4880*/  SHF.R.U32.HI R31, RZ, R18, R31 ;  /* 0x00000012ff1f7219 */ /* 0x000fe6000001161f */
[----:B------:R-:W-:Y:S01]  /*4890*/  IMAD.HI.U32 R34, R11, R4, RZ ;  /* 0x000000040b227227 */ /* 0x000fe200078e00ff */
[----:B------:R-:W-:Y:S02]  /*48a0*/  @P2 SHF.R.U32.HI R3, RZ, R5, R38 ;  /* 0x00000005ff032219 */ /* 0x000fe40000011626 */
[----:B------:R-:W-:Y:S02]  /*48b0*/  SEL R9, R8, R31, !P0 ;  /* 0x0000001f08097207 */ /* 0x000fe40004000000 */
[----:B------:R-:W-:Y:S01]  /*48c0*/  @P2 SHF.R.U32.HI R11, RZ, R5, R34 ;  /* 0x00000005ff0b2219 */ /* 0x000fe20000011622 */
[C---:B------:R-:W-:Y:S01]  /*48d0*/  IMAD R10, R72.reuse, R3, RZ ;  /* 0x00000003480a7224 */ /* 0x040fe200078e02ff */
[----:B------:R-:W-:Y:S01]  /*48e0*/  SEL R3, R13, R36, !P5 ;  /* 0x000000240d037207 */ /* 0x000fe20006800000 */
[C---:B------:R-:W-:Y:S03]  /*48f0*/  IMAD.HI.U32 R14, R9.reuse, R4, RZ ;  /* 0x00000004090e7227 */ /* 0x040fe600078e00ff */
[----:B------:R-:W-:Y:S01]  /*4900*/  ISETP.GE.AND P0, PT, R9, R10, PT ;  /* 0x0000000a0900720c */ /* 0x000fe20003f06270 */
[C---:B------:R-:W-:Y:S01]  /*4910*/  IMAD R12, R72.reuse, R11, RZ ;  /* 0x0000000b480c7224 */ /* 0x040fe200078e02ff */
[-C--:B------:R-:W-:Y:S04]  /*4920*/  SHF.R.U32.HI R14, RZ, R5.reuse, R14 ;  /* 0x00000005ff0e7219 */ /* 0x080fe8000001160e */
[----:B------:R-:W-:Y:S02]  /*4930*/  ISETP.GE.OR P0, PT, R3, R12, P0 ;  /* 0x0000000c0300720c */ /* 0x000fe40000706670 */
[----:B------:R-:W-:Y:S05]  /*4940*/  SEL R15, R9, R14, !P2 ;  /* 0x0000000e090f7207 */ /* 0x000fea0005000000 */
[----:B------:R-:W-:Y:S04]  /*4950*/  IMAD.MOV R14, RZ, RZ, -R15 ;  /* 0x000000ffff0e7224 */ /* 0x000fe800078e0a0f */
[----:B------:R-:W-:Y:S02]  /*4960*/  IMAD R14, R72, R14, R9 ;  /* 0x0000000e480e7224 */ /* 0x000fe400078e0209 */
[C---:B------:R-:W-:Y:S05]  /*4970*/  @!P0 IMAD.HI.U32 R10, R3.reuse, R4, RZ ;  /* 0x00000004030a8227 */ /* 0x040fea00078e00ff */
[----:B------:R-:W-:Y:S04]  /*4980*/  @!P0 SHF.R.U32.HI R10, RZ, R5, R10 ;  /* 0x00000005ff0a8219 */ /* 0x000fe8000001160a */
[----:B------:R-:W-:Y:S01]  /*4990*/  @!P0 SEL R0, R3, R10, !P2 ;  /* 0x0000000a03008207 */ /* 0x000fe20005000000 */
[----:B------:R-:W-:Y:S03]  /*49a0*/  IMAD.MOV R10, RZ, RZ, -R3 ;  /* 0x000000ffff0a7224 */ /* 0x000fe600078e0a03 */
[----:B------:R-:W-:Y:S01]  /*49b0*/  @!P0 IADD3 R15, PT, PT, R15, -R0, RZ ;  /* 0x800000000f0f8210 */ /* 0x000fe20007ffe0ff */
[----:B------:R-:W-:Y:S01]  /*49c0*/  @!P0 IMAD R0, R11, R14, R0 ;  /* 0x0000000e0b008224 */ /* 0x000fe200078e0200 */
[----:B------:R-:W-:Y:S01]  /*49d0*/  IADD3 R11, PT, PT, -R9, RZ, RZ ;  /* 0x000000ff090b7210 */ /* 0x000fe20007ffe1ff */
[----:B------:R-:W-:Y:S02]  /*49e0*/  IMAD R13, R2, R10, R13 ;  /* 0x0000000a020d7224 */ /* 0x000fe400078e020d */
[----:B------:R-:W-:Y:S02]  /*49f0*/  @!P0 IMAD R9, R15, R72, R3 ;  /* 0x000000480f098224 */ /* 0x000fe400078e0203 */
[----:B------:R-:W-:Y:S02]  /*4a00*/  @!P0 IMAD.MOV.U32 R3, RZ, RZ, R0 ;  /* 0x000000ffff038224 */ /* 0x000fe400078e0000 */
[----:B------:R-:W-:Y:S02]  /*4a10*/  IMAD R8, R6, R11, R8 ;  /* 0x0000000b06087224 */ /* 0x000fe400078e0208 */
[----:B------:R-:W-:Y:S02]  /*4a20*/  IMAD R13, R3, R2, R13 ;  /* 0x00000002030d7224 */ /* 0x000fe400078e020d */
[----:B------:R-:W-:Y:S02]  /*4a30*/  IMAD R8, R9, R6, R8 ;  /* 0x0000000609087224 */ /* 0x000fe400078e0208 */
.L_x_88:
[----:B------:R-:W-:Y:S05]  /*4a40*/  BRA.U UP1, `(.L_x_89) ;  /* 0x0000000101107547 */ /* 0x000fea000b800000 */
[----:B------:R-:W-:Y:S04]  /*4a50*/  MOV R0, UR7 ;  /* 0x0000000700007c02 */ /* 0x000fe80008000f00 */
[----:B------:R-:W-:Y:S04]  /*4a60*/  SHF.L.U32 R3, R0, 0x1f, RZ ;  /* 0x0000001f00037819 */ /* 0x000fe800000006ff */
[----:B------:R-:W2:Y:S02]  /*4a70*/  SYNCS.PHASECHK.TRANS64.TRYWAIT P0, [UR6+0x68], R3 ;  /* 0x00006803ff0075a7 */ /* 0x000ea40008001106 */
[----:B--2---:R-:W-:Y:S05]  /*4a80*/  @!P0 BRA `(.L_x_90) ;  /* 0x0000003000f08947 */ /* 0x004fea0003800000 */
.L_x_89:
[----:B------:R-:W-:Y:S05]  /*4a90*/  BRA.U !UP3, `(.L_x_91) ;  /* 0x000000010b347547 */ /* 0x000fea000b800000 */
[----:B------:R-:W-:Y:S01]  /*4aa0*/  UPLOP3.LUT UP0, UPT, UPT, UPT, UP2, 0x80, 0x8 ;  /* 0x000000000008789c */ /* 0x000fe20003f0f020 */
[----:B--2---:R-:W-:Y:S02]  /*4ab0*/  HFMA2 R0, -RZ, RZ, 0, 5.9604644775390625e-08 ;  /* 0x00000001ff007431 */ /* 0x004fe400000001ff */
[----:B------:R-:W-:Y:S03]  /*4ac0*/  IMAD.MOV.U32 R167, RZ, RZ, 0x1 ;  /* 0x00000001ffa77424 */ /* 0x000fe600078e00ff */
[----:B------:R-:W-:Y:S05]  /*4ad0*/  PLOP3.LUT P0, PT, PT, PT, UP0, 0x80, 0x8 ;  /* 0x000000000008781c */ /* 0x000fea0003f0f008 */
[----:B------:R-:W2:Y:S01]  /*4ae0*/  @UP0 LDCU.64 UR10, c[0x0][0x888] ;  /* 0x00011100ff0a07ac */ /* 0x000ea20008000a00 */
[----:B------:R-:W-:Y:S07]  /*4af0*/  @UP0 UIMAD UR8, UR36, UR4, URZ ;  /* 0x00000004240802a4 */ /* 0x000fee000f8e02ff */
[----:B------:R-:W-:Y:S01]  /*4b00*/  @!P0 PRMT R167, R0, 0x7610, R167 ;  /* 0x0000761000a78816 */ /* 0x000fe200000000a7 */
[----:B--2---:R-:W-:Y:S03]  /*4b10*/  @UP0 UIMAD.WIDE UR10, UR8, 0x4, UR10 ;  /* 0x00000004080a08a5 */ /* 0x004fe6000f8e020a */
[----:B------:R-:W2:Y:S03]  /*4b20*/  @!UP0 LDCU UR8, c[0x0][0x880] ;  /* 0x00011000ff0887ac */ /* 0x000ea60008000800 */
[----:B------:R-:W-:Y:S01]  /*4b30*/  IMAD.U32 R10, RZ, RZ, UR10 ;  /* 0x0000000aff0a7e24 */ /* 0x000fe2000f8e00ff */
[----:B------:R-:W-:Y:S05]  /*4b40*/  MOV R11, UR11 ;  /* 0x0000000b000b7c02 */ /* 0x000fea0008000f00 */
[----:B-----5:R4:W5:Y:S02]  /*4b50*/  @P0 LDG.E R80, desc[UR40][R10.64] ;  /* 0x000000280a500981 */ /* 0x020964000c1e1900 */
[----:B--2-4-:R-:W-:Y:S07]  /*4b60*/  @!P0 IMAD.U32 R80, RZ, RZ, UR8 ;  /* 0x00000008ff508e24 */ /* 0x014fee000f8e00ff */
.L_x_91:
[----:B-----5:R-:W-:Y:S01]  /*4b70*/  @!P4 ISETP.EQ.AND P5, PT, R80, RZ, PT ;  /* 0x000000ff5000c20c */ /* 0x020fe20003fa2270 */
[----:B------:R-:W-:Y:S01]  /*4b80*/  @!UPT UIADD3 URZ, UPT, UPT, URZ, URZ, URZ ;  /* 0x000000fffffff290 */ /* 0x000fe2000fffe0ff */
[----:B------:R-:W-:Y:S11]  /*4b90*/  @!P4 BRA `(.L_x_92) ;  /* 0x000000000014c947 */ /* 0x000ff60003800000 */
[----:B------:R-:W-:Y:S02]  /*4ba0*/  LOP3.LUT P0, RZ, R167, 0xff, RZ, 0xc0, !PT ;  /* 0x000000ffa7ff7812 */ /* 0x000fe4000780c0ff */
[----:B------:R-:W-:Y:S04]  /*4bb0*/  PLOP3.LUT P5, PT, PT, PT, UP0, 0x80, 0x8 ;  /* 0x000000000008781c */ /* 0x000fe80003faf008 */
[----:B------:R-:W-:Y:S07]  /*4bc0*/  PLOP3.LUT P5, PT, P5, PT, PT, 0x8, 0x80 ;  /* 0x000000000080781c */ /* 0x000fee0002fae170 */
[----:B------:R-:W-:Y:S11]  /*4bd0*/  @P0 ISETP.EQ.AND P5, PT, R80, RZ, PT ;  /* 0x000000ff5000020c */ /* 0x000ff60003fa2270 */
[----:B------:R-:W-:Y:S02]  /*4be0*/  @!UPT UIADD3 URZ, UPT, UPT, URZ, URZ, URZ ;  /* 0x000000fffffff290 */ /* 0x000fe4000fffe0ff */
.L_x_92:
[----:B------:R-:W4:Y:S01]  /*4bf0*/  SYNCS.PHASECHK.TRANS64.TRYWAIT P4, [UR6+0x58], R26 ;  /* 0x0000581aff0075a7 */ /* 0x000f220008081106 */
[----:B------:R-:W-:Y:S01]  /*4c00*/  @P3 SHF.R.U32.HI R27, RZ, 0x10, R21 ;  /* 0x00000010ff1b3819 */ /* 0x000fe20000011615 */
[----:B------:R-:W-:Y:S01]  /*4c10*/  VIADD R29, R29, 0x1 ;  /* 0x000000011d1d7836 */ /* 0x000fe20000000000 */
[----:B------:R-:W5:Y:S08]  /*4c20*/  LDC.64 R14, c[0x0][0xb10] ;  /* 0x0002c400ff0e7b82 */ /* 0x000f700000000a00 */
[----:B------:R-:W1:Y:S08]  /*4c30*/  LDC.64 R10, c[0x0][0xb18] ;  /* 0x0002c600ff0a7b82 */ /* 0x000e700000000a00 */
[----:B--2---:R-:W2:Y:S08]  /*4c40*/  @!P1 LDC R0, c[0x0][0xb20] ;  /* 0x0002c800ff009b82 */ /* 0x004eb00000000800 */
[----:B------:R-:W3:Y:S01]  /*4c50*/  @!P1 LDC R3, c[0x0][0xb0c] ;  /* 0x0002c300ff039b82 */ /* 0x000ee20000000800 */
[----:B-----5:R-:W-:Y:S05]  /*4c60*/  @!P1 IMAD.HI.U32 R14, R13, R14, RZ ;  /* 0x0000000e0d0e9227 */ /* 0x020fea00078e00ff */
[----:B------:R-:W-:Y:S01]  /*4c70*/  @!P1 SHF.R.U32.HI R14, RZ, R15, R14 ;  /* 0x0000000fff0e9219 */ /* 0x000fe2000001160e */
[----:B-1----:R-:W-:Y:S01]  /*4c80*/  @!P1 IMAD.HI.U32 R11, R8, R11, RZ ;  /* 0x0000000b080b9227 */ /* 0x002fe200078e00ff */
[----:B------:R-:W-:Y:S04]  /*4c90*/  @!P1 ISETP.NE.AND P0, PT, R10, 0x1, PT ;  /* 0x000000010a00980c */ /* 0x000fe80003f05270 */
[----:B--2---:R-:W-:Y:S02]  /*4ca0*/  @!P1 SHF.R.U32.HI R9, RZ, R0, R11 ;  /* 0x00000000ff099219 */ /* 0x004fe4000001160b */
[----:B---3--:R-:W-:Y:S02]  /*4cb0*/  @!P1 ISETP.NE.AND P2, PT, R3, 0x1, PT ;  /* 0x000000010300980c */ /* 0x008fe40003f45270 */
[----:B------:R-:W-:Y:S02]  /*4cc0*/  @!P1 SEL R9, R8, R9, !P0 ;  /* 0x0000000908099207 */ /* 0x000fe40004000000 */
[----:B------:R-:W-:Y:S02]  /*4cd0*/  ELECT P0, URZ, PT ;  /* 0x0000000000ff782f */ /* 0x000fe40003800000 */
[----:B------:R-:W-:Y:S05]  /*4ce0*/  @!P1 SEL R14, R13, R14, !P2 ;  /* 0x0000000e0d0e9207 */ /* 0x000fea0005000000 */
[----:B------:R-:W-:Y:S02]  /*4cf0*/  @!P1 IMAD.IADD R0, R9, 0x1, -R14 ;  /* 0x0000000109009824 */ /* 0x000fe400078e0a0e */
[----:B------:R-:W-:Y:S02]  /*4d00*/  @!P1 IMAD.IADD R9, R14, 0x1, -R9 ;  /* 0x000000010e099824 */ /* 0x000fe400078e0a09 */
[----:B------:R-:W-:Y:S02]  /*4d10*/  @!P1 IMAD R13, R0, R3, R13 ;  /* 0x00000003000d9224 */ /* 0x000fe400078e020d */
[----:B------:R-:W-:Y:S01]  /*4d20*/  @!P1 IMAD R8, R9, R10, R8 ;  /* 0x0000000a09089224 */ /* 0x000fe200078e0208 */
[----:B----4-:R-:W-:Y:S06]  /*4d30*/  @!P4 BRA `(.L_x_93) ;  /* 0x00000030005cc947 */ /* 0x010fec0003800000 */
.L_x_149:
[----:B------:R-:W-:Y:S01]  /*4d40*/  PLOP3.LUT P5, PT, P5, P0, PT, 0xf2, 0x2f ;  /* 0x00000000002f781c */ /* 0x000fe20002fa1e72 */
[----:B------:R-:W-:Y:S01]  /*4d50*/  UMOV UR14, 0x0 ;  /* 0x00000000000e7882 */ /* 0x000fe20000000000 */
[----:B------:R-:W-:Y:S01]  /*4d60*/  LOP3.LUT R30, R30, 0x1, RZ, 0x3c, !PT ;  /* 0x000000011e1e7812 */ /* 0x000fe200078e3cff */
[----:B------:R-:W-:Y:S01]  /*4d70*/  UMOV UR15, 0x10000000 ;  /* 0x10000000000f7882 */ /* 0x000fe20000000000 */
[----:B------:R-:W-:Y:S01]  /*4d80*/  UMOV UR12, UR36 ;  /* 0x00000024000c7c82 */ /* 0x000fe20008000000 */
[----:B------:R-:W-:Y:S08]  /*4d90*/  @P3 R2UR UR36, R27 ;  /* 0x000000001b2432ca */ /* 0x000ff000000e0000 */
[----:B-1----:R-:W-:Y:S01]  /*4da0*/  @!P5 IADD3 R3, P0, PT, R32, 0x580, RZ ;  /* 0x000005802003d810 */ /* 0x002fe20007f1e0ff */
[----:B------:R-:W-:Y:S01]  /*4db0*/  @!P5 IMAD.SHL.U32 R166, R166, 0x40, RZ ;  /* 0x00000040a6a6d824 */ /* 0x000fe200078e00ff */
[----:B------:R-:W-:Y:S01]  /*4dc0*/  VOTEU.ALL UP1, P5 ;  /* 0x0000000000ff7886 */ /* 0x000fe20002820000 */
[----:B------:R-:W-:Y:S01]  /*4dd0*/  @!P5 IMAD.SHL.U32 R165, R165, 0x80, RZ ;  /* 0x00000080a5a5d824 */ /* 0x000fe200078e00ff */
[----:B------:R-:W-:Y:S01]  /*4de0*/  @!P5 R2UR UR9, R3 ;  /* 0x000000000309d2ca */ /* 0x000fe200000e0000 */
[----:B------:R-:W-:Y:S01]  /*4df0*/  @!P5 IMAD.X R0, RZ, RZ, R33, P0 ;  /* 0x000000ffff00d224 */ /* 0x000fe200000e0621 */
[----:B------:R-:W-:Y:S01]  /*4e00*/  @!P5 R2UR UR10, R166 ;  /* 0x00000000a60ad2ca */ /* 0x000fe200000e0000 */
[----:B------:R-:W-:Y:S01]  /*4e10*/  IMAD.IADD R166, R8, 0x1, R145 ;  /* 0x0000000108a67824 */ /* 0x000fe200078e0291 */
[----:B------:R-:W-:Y:S01]  /*4e20*/  @!P5 R2UR UR11, R165 ;  /* 0x00000000a50bd2ca */ /* 0x000fe200000e0000 */
[----:B------:R-:W-:Y:S01]  /*4e30*/  IMAD.IADD R165, R13, 0x1, R164 ;  /* 0x000000010da57824 */ /* 0x000fe200078e02a4 */
[----:B------:R-:W-:Y:S02]  /*4e40*/  @!P5 R2UR UR8, R0 ;  /* 0x000000000008d2ca */ /* 0x000fe400000e0000 */
[C---:B------:R-:W-:Y:S04]  /*4e50*/  ISETP.NE.AND P0, PT, R29.reuse, 0x2, PT ;  /* 0x000000021d00780c */ /* 0x040fe80003f05270 */
[----:B------:R-:W-:Y:S01]  /*4e60*/  SEL R3, RZ, 0x1, P0 ;  /* 0x00000001ff037807 */ /* 0x000fe20000000000 */
[----:B------:R-:W-:Y:S01]  /*4e70*/  IMAD.U32 R10, RZ, RZ, UR9 ;  /* 0x00000009ff0a7e24 */ /* 0x000fe2000f8e00ff */
[----:B------:R-:W-:Y:S01]  /*4e80*/  @!UP1 UIADD3 UR9, UPT, UPT, UR6, 0x50, URZ ;  /* 0x0000005006099890 */ /* 0x000fe2000fffe0ff */
[----:B------:R-:W-:Y:S02]  /*4e90*/  SEL R29, R29, RZ, P0 ;  /* 0x000000ff1d1d7207 */ /* 0x000fe40000000000 */
[----:B------:R-:W-:Y:S02]  /*4ea0*/  LOP3.LUT R28, R28, R3, RZ, 0x3c, !PT ;  /* 0x000000031c1c7212 */ /* 0x000fe400078e3cff */
[----:B------:R-:W-:Y:S01]  /*4eb0*/  IMAD.U32 R11, RZ, RZ, UR8 ;  /* 0x00000008ff0b7e24 */ /* 0x000fe2000f8e00ff */
[----:B------:R-:W-:Y:S01]  /*4ec0*/  @!P5 R2UR UR16, R10 ;  /* 0x000000000a10d2ca */ /* 0x000fe200000e0000 */
[----:B------:R-:W-:Y:S01]  /*4ed0*/  @!UP1 UIADD3 UR8, UPT, UPT, UR6, 0x200, URZ ;  /* 0x0000020006089890 */ /* 0x000fe2000fffe0ff */
[----:B------:R-:W-:Y:S02]  /*4ee0*/  VOTEU.ALL UP1, P5 ;  /* 0x0000000000ff7886 */ /* 0x000fe40002820000 */
[----:B------:R-:W-:Y:S11]  /*4ef0*/  @!P5 R2UR UR17, R11 ;  /* 0x000000000b11d2ca */ /* 0x000ff600000e0000 */
[----:B------:R-:W-:Y:S02]  /*4f00*/  @!UPT UIADD3 URZ, UPT, UPT, URZ, URZ, URZ ;  /* 0x000000fffffff290 */ /* 0x000fe4000fffe0ff */
[----:B------:R2:W-:Y:S01]  /*4f10*/  @!UP1 UTMALDG.3D [UR8], [UR16], desc[UR14] ;  /* 0x00000e08100095b4 */ /* 0x0005e20008011000 */
[----:B------:R2:W-:Y:S01]  /*4f20*/  @!P5 SYNCS.ARRIVE.TRANS64.RED.A0TR RZ, [UR6+0x50], R25 ;  /* 0x00005019ffffd9a7 */ /* 0x0005e20008300406 */
[----:B------:R-:W-:Y:S01]  /*4f30*/  UPLOP3.LUT UP1, UPT, UPT, UPT, UPT, 0x80, 0x8 ;  /* 0x000000000008789c */ /* 0x000fe20003f2f070 */
[----:B------:R-:W-:Y:S01]  /*4f40*/  SYNCS.ARRIVE.TRANS64.RED.A1T0 RZ, [UR37], RZ ;  /* 0x000000ffffff79a7 */ /* 0x000fe20008100425 */
[----:B------:R-:W-:Y:S09]  /*4f50*/  @P3 BRA `(.L_x_94) ;  /* 0xfffffff400b43947 */ /* 0x000ff2000383ffff */
[----:B------:R-:W-:Y:S07]  /*4f60*/  MOV R0, UR6 ;  /* 0x0000000600007c02 */ /* 0x000fee0008000f00 */
.L_x_95:
[----:B-1----:R-:W-:-:S04]  /*4f70*/  SHF.L.U32 R3, R30, 0x1f, RZ ;  /* 0x0000001f1e037819 */ /* 0x002fc800000006ff */
[----:B------:R1:W3:Y:S03]  /*4f80*/  SYNCS.PHASECHK.TRANS64.TRYWAIT P0, [R0+URZ+0x58], R3 ;  /* 0x00005803000075a7 */ /* 0x0002e600080011ff */
[----:B---3--:R-:W-:Y:S05]  /*4f90*/  @!P0 NANOSLEEP.SYNCS 0x989680 ;  /* 0x009896800000895d */ /* 0x008fea0003900000 */
[----:B------:R-:W3:Y:S02]  /*4fa0*/  @!P0 SYNCS.PHASECHK.TRANS64 P0, [R0+URZ+0x58], R3 ;  /* 0x00005803000085a7 */ /* 0x000ee400080010ff */
[----:B--23--:R-:W-:Y:S05]  /*4fb0*/  @P0 EXIT ;  /* 0x000000000000094d */ /* 0x00cfea0003800000 */
[----:B------:R-:W-:Y:S05]  /*4fc0*/  BRA `(.L_x_95) ;  /* 0xfffffffc00e87947 */ /* 0x000fea000383ffff */
.L_x_86:
[----:B------:R-:W-:-:S06]  /*4fd0*/  UISETP.GE.AND UP1, UPT, UR10, 0x4, UPT ;  /* 0x000000040a00788c */ /* 0x000fcc000bf26270 */
[----:B------:R-:W-:-:S13]  /*4fe0*/  PLOP3.LUT P0, PT, PT, PT, UP1, 0x80, 0x8 ;  /* 0x000000000008781c */ /* 0x000fda0003f0f018 */
[----:B------:R-:W-:Y:S05]  /*4ff0*/  @!P0 EXIT ;  /* 0x000000000000894d */ /* 0x000fea0003800000 */
[----:B------:R-:W-:Y:S01]  /*5000*/  BAR.SYNC.DEFER_BLOCKING 0x6, 0xa0 ;  /* 0x0182800000007b1d */ /* 0x000fe20000010000 */
[C---:B------:R-:W-:Y:S01]  /*5010*/  IMAD.SHL.U32 R179, R175.reuse, 0x40, RZ ;  /* 0x00000040afb37824 */ /* 0x040fe200078e00ff */
[C---:B------:R-:W-:Y:S01]  /*5020*/  R2P PR, R175.reuse, 0x6 ;  /* 0x00000006af007804 */ /* 0x040fe20000000000 */
[C---:B------:R-:W-:Y:S01]  /*5030*/  IMAD.SHL.U32 R2, R175.reuse, 0x8, RZ ;  /* 0x00000008af027824 */ /* 0x040fe200078e00ff */
[----:B------:R-:W-:Y:S01]  /*5040*/  SHF.L.U32 R79, R175, 0x10, RZ ;  /* 0x00000010af4f7819 */ /* 0x000fe200000006ff */
[----:B------:R-:W-:Y:S01]  /*5050*/  IMAD.MOV.U32 R178, RZ, RZ, 0x10 ;  /* 0x00000010ffb27424 */ /* 0x000fe200078e00ff */
[----:B------:R-:W-:Y:S01]  /*5060*/  UMOV UR43, 0x400 ;  /* 0x00000400002b7882 */ /* 0x000fe20000000000 */
[----:B------:R-:W-:Y:S01]  /*5070*/  LOP3.LUT R3, R179, 0x180, RZ, 0xc0, !PT ;  /* 0x00000180b3037812 */ /* 0x000fe200078ec0ff */
[----:B------:R-:W-:Y:S01]  /*5080*/  ULEA UR43, UR37, UR43, 0x18 ;  /* 0x0000002b252b7291 */ /* 0x000fe2000f8ec0ff */
[----:B------:R-:W1:Y:S01]  /*5090*/  LDC R173, c[0x0][0x370] ;  /* 0x0000dc00ffad7b82 */ /* 0x000e620000000800 */
[----:B------:R-:W-:Y:S01]  /*50a0*/  SEL R178, R178, 0xfffffff0, !P1 ;  /* 0xfffffff0b2b27807 */ /* 0x000fe20004800000 */
[----:B------:R-:W-:Y:S01]  /*50b0*/  HFMA2 R188, -RZ, RZ, 0, 0 ;  /* 0x00000000ffbc7431 */ /* 0x000fe200000001ff */
[----:B------:R-:W-:Y:S01]  /*50c0*/  LOP3.LUT R2, R3, 0x30, R2, 0xf8, !PT ;  /* 0x0000003003027812 */ /* 0x000fe200078ef802 */
[----:B------:R-:W-:Y:S01]  /*50d0*/  UIADD3 UR4, UPT, UPT, UR43, 0x2200, URZ ;  /* 0x000022002b047890 */ /* 0x000fe2000fffe0ff */
[----:B------:R-:W-:Y:S01]  /*50e0*/  LOP3.LUT R79, R79, 0x600000, RZ, 0xc0, !PT ;  /* 0x006000004f4f7812 */ /* 0x000fe200078ec0ff */
[----:B------:R-:W-:Y:S01]  /*50f0*/  IMAD.MOV.U32 R76, RZ, RZ, RZ ;  /* 0x000000ffff4c7224 */ /* 0x000fe200078e00ff */
[----:B------:R-:W-:Y:S01]  /*5100*/  LOP3.LUT R179, R2, 0x1e40, R179, 0xf8, !PT ;  /* 0x00001e4002b37812 */ /* 0x000fe200078ef8b3 */
[----:B------:R-:W2:Y:S01]  /*5110*/  LDC R74, c[0x0][0xb0c] ;  /* 0x0002c300ff4a7b82 */ /* 0x000ea20000000800 */
[----:B------:R-:W-:Y:S01]  /*5120*/  IMAD.MOV.U32 R2, RZ, RZ, 0x20 ;  /* 0x00000020ff027424 */ /* 0x000fe200078e00ff */
[----:B------:R-:W-:Y:S01]  /*5130*/  CS2R R182, SRZ ;  /* 0x0000000000b67805 */ /* 0x000fe2000001ff00 */
[----:B------:R-:W-:Y:S01]  /*5140*/  IMAD.MOV.U32 R184, RZ, RZ, RZ ;  /* 0x000000ffffb87224 */ /* 0x000fe200078e00ff */
[----:B------:R-:W3:Y:S01]  /*5150*/  LDCU.64 UR46, c[0x0][0x348] ;  /* 0x00006900ff2e77ac */ /* 0x000ee20008000a00 */
[----:B------:R-:W-:Y:S01]  /*5160*/  VIADD R3, R179, UR43 ;  /* 0x0000002bb3037c36 */ /* 0x000fe20008000000 */
[----:B------:R-:W-:Y:S01]  /*5170*/  SEL R2, R2, 0xffffffe0, !P2 ;  /* 0xffffffe002027807 */ /* 0x000fe20005000000 */
[----:B------:R-:W4:Y:S01]  /*5180*/  LDS R0, [UR43+0x120] ;  /* 0x0001202bff007984 */ /* 0x000f220008000800 */
[----:B------:R-:W1:Y:S01]  /*5190*/  LDC R172, c[0x0][0xb20] ;  /* 0x0002c800ffac7b82 */ /* 0x000e620000000800 */
[----:B------:R-:W-:Y:S01]  /*51a0*/  IMAD.U32 R185, RZ, RZ, UR4 ;  /* 0x00000004ffb97e24 */ /* 0x000fe2000f8e00ff */
[----:B------:R-:W-:Y:S01]  /*51b0*/  SHF.R.U32.HI R5, RZ, 0x4, R2 ;  /* 0x00000004ff057819 */ /* 0x000fe20000011602 */
[--C-:B------:R-:W-:Y:S01]  /*51c0*/  IMAD.IADD R177, R2, 0x1, R3.reuse ;  /* 0x0000000102b17824 */ /* 0x100fe200078e0203 */
[----:B------:R-:W1:Y:S02]  /*51d0*/  LDCU.64 UR38, c[0x0][0x888] ;  /* 0x00011100ff2677ac */ /* 0x000e640008000a00 */
[C---:B------:R-:W-:Y:S01]  /*51e0*/  LEA.HI R176, R178.reuse, R5, RZ, 0x1c ;  /* 0x00000005b2b07211 */ /* 0x040fe200078fe0ff */
[----:B------:R-:W-:Y:S01]  /*51f0*/  IMAD.IADD R178, R178, 0x1, R3 ;  /* 0x00000001b2b27824 */ /* 0x000fe200078e0203 */
[----:B------:R-:W1:Y:S01]  /*5200*/  LDC R73, c[0x0][0xb30] ;  /* 0x0002cc00ff497b82 */ /* 0x000e620000000800 */
[----:B------:R-:W-:Y:S01]  /*5210*/  UIADD3 UR42, UPT, UPT, UR43, 0x200, URZ ;  /* 0x000002002b2a7890 */ /* 0x000fe2000fffe0ff */
[----:B------:R-:W-:-:S06]  /*5220*/  LEA R176, R176, R3, 0x4 ;  /* 0x00000003b0b07211 */ /* 0x000fcc00078e20ff */
[----:B------:R-:W1:Y:S08]  /*5230*/  LDC.64 R158, c[0x0][0xb10] ;  /* 0x0002c400ff9e7b82 */ /* 0x000e700000000a00 */
[----:B------:R-:W1:Y:S08]  /*5240*/  LDC.64 R70, c[0x0][0xb18] ;  /* 0x0002c600ff467b82 */ /* 0x000e700000000a00 */
[----:B------:R-:W1:Y:S01]  /*5250*/  LDC.64 R154, c[0x0][0x888] ;  /* 0x00022200ff9a7b82 */ /* 0x000e620000000a00 */
[----:B----4-:R-:W-:-:S07]  /*5260*/  IMAD.IADD R79, R0, 0x1, R79 ;  /* 0x00000001004f7824 */ /* 0x010fce00078e024f */
[----:B------:R-:W4:Y:S08]  /*5270*/  LDC.64 R68, c[0x0][0xb28] ;  /* 0x0002ca00ff447b82 */ /* 0x000f300000000a00 */
[----:B------:R-:W1:Y:S08]  /*5280*/  LDC.64 R156, c[0x0][0x890] ;  /* 0x00022400ff9c7b82 */ /* 0x000e700000000a00 */
[----:B------:R-:W1:Y:S08]  /*5290*/  LDC.64 R152, c[0x0][0x8b0] ;  /* 0x00022c00ff987b82 */ /* 0x000e700000000a00 */
[----:B------:R-:W1:Y:S08]  /*52a0*/  LDC.64 R146, c[0x0][0x8a8] ;  /* 0x00022a00ff927b82 */ /* 0x000e700000000a00 */
[----:B--23--:R-:W1:Y:S02]  /*52b0*/  LDC R174, c[0x0][0x374] ;  /* 0x0000dd00ffae7b82 */ /* 0x00ce640000000800 */
.L_x_113:
[C---:B------:R-:W-:Y:S02]  /*52c0*/  LEA R0, R188.reuse, UR43, 0x3 ;  /* 0x0000002bbc007c11 */ /* 0x040fe4000f8e18ff */
[----:B------:R-:W-:Y:S02]  /*52d0*/  SHF.L.U32 R3, R183, 0x1f, RZ ;  /* 0x0000001fb7037819 */ /* 0x000fe400000006ff */
[----:B------:R-:W-:Y:S02]  /*52e0*/  LEA R16, R188, UR43, 0x4 ;  /* 0x0000002bbc107c11 */ /* 0x000fe4000f8e20ff */
[----:B--2---:R-:W2:Y:S02]  /*52f0*/  SYNCS.PHASECHK.TRANS64.TRYWAIT P0, [R0+URZ+0x70], R3 ;  /* 0x00007003000075a7 */ /* 0x004ea400080011ff */
[----:B--23--:R-:W-:Y:S05]  /*5300*/  @!P0 BRA `(.L_x_96) ;  /* 0x0000002c00008947 */ /* 0x00cfea0003800000 */
.L_x_150:
[----:B------:R-:W3:Y:S01]  /*5310*/  LDC.64 R12, c[0x0][0xb10] ;  /* 0x0002c400ff0c7b82 */ /* 0x000ee20000000a00 */
[----:B------:R-:W4:Y:S01]  /*5320*/  LDS.128 R16, [R16+0x100] ;  /* 0x0001000010107984 */ /* 0x000f220000000c00 */
[----:B-1----:R-:W-:Y:S01]  /*5330*/  ISETP.NE.AND P1, PT, R73, 0x1, PT ;  /* 0x000000014900780c */ /* 0x002fe20003f25270 */
[----:B--2---:R-:W-:Y:S01]  /*5340*/  VIADD R0, R0, 0x80 ;  /* 0x0000008000007836 */ /* 0x004fe20000000000 */
[----:B------:R-:W-:Y:S04]  /*5350*/  ISETP.GE.AND P0, PT, R72, 0x1, PT ;  /* 0x000000014800780c */ /* 0x000fe80003f06270 */
[----:B------:R-:W1:Y:S01]  /*5360*/  LDC.64 R10, c[0x0][0xb18] ;  /* 0x0002c600ff0a7b82 */ /* 0x000e620000000a00 */
[----:B------:R-:W-:Y:S01]  /*5370*/  PRMT R0, RZ, 0x654, R0 ;  /* 0x00000654ff007816 */ /* 0x000fe20000000000 */
[----:B------:R-:W-:Y:S01]  /*5380*/  @!PT LDS RZ, [RZ] ;  /* 0x00000000fffff984 */ /* 0x000fe20000000800 */
[----:B------:R-:W-:Y:S01]  /*5390*/  @!PT LDS RZ, [RZ] ;  /* 0x00000000fffff984 */ /* 0x000fe20000000800 */
[----:B------:R-:W-:Y:S01]  /*53a0*/  @!PT LDS RZ, [RZ] ;  /* 0x00000000fffff984 */ /* 0x000fe20000000800 */
[----:B------:R-:W-:Y:S01]  /*53b0*/  @!PT LDS RZ, [RZ] ;  /* 0x00000000fffff984 */ /* 0x000fe20000000800 */
[----:B------:R2:W-:Y:S06]  /*53c0*/  MEMBAR.ALL.CTA ;  /* 0x0000000000007992 */ /* 0x0005ec0000008000 */
[----:B--2---:R-:W2:Y:S01]  /*53d0*/  FENCE.VIEW.ASYNC.S ;  /* 0x00000000000073c6 */ /* 0x004ea20000000000 */
[----:B------:R-:W1:Y:S08]  /*53e0*/  @!P1 LDC R14, c[0x0][0xb20] ;  /* 0x0002c800ff0e9b82 */ /* 0x000e700000000800 */
[----:B------:R-:W1:Y:S01]  /*53f0*/  @!P1 LDC R9, c[0x0][0xb0c] ;  /* 0x0002c300ff099b82 */ /* 0x000e620000000800 */
[----:B--2---:R2:W-:Y:S01]  /*5400*/  SYNCS.ARRIVE.TRANS64.RED.A1T0 RZ, [R0+URZ], RZ ;  /* 0x000000ff00ff79a7 */ /* 0x0045e200081004ff */
[----:B----4-:R-:W-:Y:S04]  /*5410*/  LOP3.LUT P4, RZ, R18, 0x1, RZ, 0xc0, !PT ;  /* 0x0000000112ff7812 */ /* 0x010fe8000788c0ff */
[----:B------:R-:W-:Y:S09]  /*5420*/  P2R R186, PR, RZ, 0x10 ;  /* 0x00000010ffba7803 */ /* 0x000ff20000000000 */
[----:B------:R-:W-:Y:S02]  /*5430*/  @P4 MOV R77, R16 ;  /* 0x00000010004d4202 */ /* 0x000fe40000000f00 */
[----:B------:R-:W-:Y:S01]  /*5440*/  @P4 LOP3.LUT R75, R17, 0xffff, RZ, 0xc0, !PT ;  /* 0x0000ffff114b4812 */ /* 0x000fe200078ec0ff */
[----:B--23--:R-:W-:Y:S06]  /*5450*/  @!P0 BRA `(.L_x_97) ;  /* 0x0000000000a48947 */ /* 0x00cfec0003800000 */
[----:B------:R-:W-:Y:S01]  /*5460*/  IMAD.HI.U32 R21, R174, R71, RZ ;  /* 0x00000047ae157227 */ /* 0x000fe200078e00ff */
[----:B------:R-:W-:Y:S02]  /*5470*/  ISETP.NE.AND P0, PT, R70, 0x1, PT ;  /* 0x000000014600780c */ /* 0x000fe40003f05270 */
[----:B------:R-:W-:Y:S01]  /*5480*/  ISETP.NE.AND P2, PT, R72, 0x1, PT ;  /* 0x000000014800780c */ /* 0x000fe20003f45270 */
[----:B------:R-:W-:Y:S01]  /*5490*/  IMAD.HI.U32 R20, R173, R158, RZ ;  /* 0x0000009ead147227 */ /* 0x000fe200078e00ff */
[----:B------:R-:W-:Y:S02]  /*54a0*/  SHF.R.U32.HI R21, RZ, R172, R21 ;  /* 0x000000acff157219 */ /* 0x000fe40000011615 */
[----:B------:R-:W-:Y:S01]  /*54b0*/  ISETP.NE.AND P3, PT, R74, 0x1, PT ;  /* 0x000000014a00780c */ /* 0x000fe20003f65270 */
[----:B------:R-:W-:Y:S01]  /*54c0*/  IMAD.HI.U32 R24, R77, R158, RZ ;  /* 0x0000009e4d187227 */ /* 0x000fe200078e00ff */
[----:B------:R-:W-:Y:S02]  /*54d0*/  SHF.R.U32.HI R20, RZ, R159, R20 ;  /* 0x0000009fff147219 */ /* 0x000fe40000011614 */
[----:B------:R-:W-:Y:S01]  /*54e0*/  SEL R3, R174, R21, !P0 ;  /* 0x00000015ae037207 */ /* 0x000fe20004000000 */
[----:B------:R-:W-:Y:S01]  /*54f0*/  IMAD.HI.U32 R21, R75, R71, RZ ;  /* 0x000000474b157227 */ /* 0x000fe200078e00ff */
[----:B------:R-:W-:Y:S02]  /*5500*/  SEL R7, R173, R20, !P3 ;  /* 0x00000014ad077207 */ /* 0x000fe40005800000 */
[----:B------:R-:W-:Y:S01]  /*5510*/  SHF.R.U32.HI R24, RZ, R159, R24 ;  /* 0x0000009fff187219 */ /* 0x000fe20000011618 */
[-C--:B------:R-:W-:Y:S04]  /*5520*/  IMAD.HI.U32 R20, R3, R68.reuse, RZ ;  /* 0x0000004403147227 */ /* 0x080fe800078e00ff */
[----:B------:R-:W-:Y:S01]  /*5530*/  IMAD.HI.U32 R22, R7, R68, RZ ;  /* 0x0000004407167227 */ /* 0x000fe200078e00ff */
[-C--:B------:R-:W-:Y:S02]  /*5540*/  @P2 SHF.R.U32.HI R3, RZ, R69.reuse, R20 ;  /* 0x00000045ff032219 */ /* 0x080fe40000011614 */
[----:B------:R-:W-:Y:S02]  /*5550*/  SHF.R.U32.HI R20, RZ, R172, R21 ;  /* 0x000000acff147219 */ /* 0x000fe40000011615 */
[----:B------:R-:W-:Y:S01]  /*5560*/  @P2 SHF.R.U32.HI R7, RZ, R69, R22 ;  /* 0x00000045ff072219 */ /* 0x000fe20000011616 */
[C---:B------:R-:W-:Y:S01]  /*5570*/  IMAD R2, R72.reuse, R3, RZ ;  /* 0x0000000348027224 */ /* 0x040fe200078e02ff */
[----:B------:R-:W-:Y:S02]  /*5580*/  SEL R5, R75, R20, !P0 ;  /* 0x000000144b057207 */ /* 0x000fe40004000000 */
[----:B------:R-:W-:Y:S01]  /*5590*/  SEL R3, R77, R24, !P3 ;  /* 0x000000184d037207 */ /* 0x000fe20005800000 */
[----:B------:R-:W-:Y:S01]  /*55a0*/  IMAD R4, R72, R7, RZ ;  /* 0x0000000748047224 */ /* 0x000fe200078e02ff */
[C---:B------:R-:W-:Y:S01]  /*55b0*/  ISETP.GE.AND P0, PT, R5.reuse, R2, PT ;  /* 0x000000020500720c */ /* 0x040fe20003f06270 */
[----:B------:R-:W-:Y:S03]  /*55c0*/  IMAD.HI.U32 R6, R5, R68, RZ ;  /* 0x0000004405067227 */ /* 0x000fe600078e00ff */
[----:B------:R-:W-:Y:S01]  /*55d0*/  ISETP.GE.OR P0, PT, R3, R4, P0 ;  /* 0x000000040300720c */ /* 0x000fe20000706670 */
[----:B------:R-:W-:Y:S01]  /*55e0*/  IMAD.MOV R4, RZ, RZ, -R3 ;  /* 0x000000ffff047224 */ /* 0x000fe200078e0a03 */
[-C--:B------:R-:W-:Y:S03]  /*55f0*/  SHF.R.U32.HI R6, RZ, R69.reuse, R6 ;  /* 0x00000045ff067219 */ /* 0x080fe60000011606 */
[----:B------:R-:W-:Y:S01]  /*5600*/  IMAD R77, R74, R4, R77 ;  /* 0x000000044a4d7224 */ /* 0x000fe200078e024d */
[----:B------:R-:W-:Y:S05]  /*5610*/  SEL R15, R5, R6, !P2 ;  /* 0x00000006050f7207 */ /* 0x000fea0005000000 */
[----:B------:R-:W-:Y:S02]  /*5620*/  IMAD.MOV R6, RZ, RZ, -R15 ;  /* 0x000000ffff067224 */ /* 0x000fe400078e0a0f */
[C---:B------:R-:W-:Y:S04]  /*5630*/  @!P0 IMAD.HI.U32 R2, R3.reuse, R68, RZ ;  /* 0x0000004403028227 */ /* 0x040fe800078e00ff */
[----:B------:R-:W-:Y:S01]  /*5640*/  IMAD R6, R72, R6, R5 ;  /* 0x0000000648067224 */ /* 0x000fe200078e0205 */
[----:B------:R-:W-:Y:S04]  /*5650*/  @!P0 SHF.R.U32.HI R2, RZ, R69, R2 ;  /* 0x00000045ff028219 */ /* 0x000fe80000011602 */
[----:B------:R-:W-:Y:S02]  /*5660*/  @!P0 SEL R0, R3, R2, !P2 ;  /* 0x0000000203008207 */ /* 0x000fe40005000000 */
[----:B------:R-:W-:Y:S02]  /*5670*/  IADD3 R2, PT, PT, -R5, RZ, RZ ;  /* 0x000000ff05027210 */ /* 0x000fe40007ffe1ff */
[----:B------:R-:W-:Y:S01]  /*5680*/  @!P0 IADD3 R8, PT, PT, R15, -R0, RZ ;  /* 0x800000000f088210 */ /* 0x000fe20007ffe0ff */
[----:B------:R-:W-:Y:S02]  /*5690*/  @!P0 IMAD R0, R7, R6, R0 ;  /* 0x0000000607008224 */ /* 0x000fe400078e0200 */
[----:B------:R-:W-:Y:S02]  /*56a0*/  IMAD R75, R70, R2, R75 ;  /* 0x00000002464b7224 */ /* 0x000fe400078e024b */
[----:B------:R-:W-:Y:S02]  /*56b0*/  @!P0 IMAD R5, R8, R72, R3 ;  /* 0x0000004808058224 */ /* 0x000fe400078e0203 */
[----:B------:R-:W-:Y:S04]  /*56c0*/  @!P0 IMAD.MOV.U32 R3, RZ, RZ, R0 ;  /* 0x000000ffff038224 */ /* 0x000fe800078e0000 */
[----:B------:R-:W-:Y:S02]  /*56d0*/  IMAD R77, R3, R74, R77 ;  /* 0x0000004a034d7224 */ /* 0x000fe400078e024d */
[----:B------:R-:W-:Y:S07]  /*56e0*/  IMAD R75, R5, R70, R75 ;  /* 0x00000046054b7224 */ /* 0x000fee00078e024b */
.L_x_97:
[----:B------:R-:W-:Y:S01]  /*56f0*/  @!P1 IMAD.HI.U32 R0, R77, R12, RZ ;  /* 0x0000000c4d009227 */ /* 0x000fe200078e00ff */
[----:B-1----:R-:W-:Y:S01]  /*5700*/  @!P1 ISETP.NE.AND P0, PT, R10, 0x1, PT ;  /* 0x000000010a00980c */ /* 0x002fe20003f05270 */
[----:B------:R-:W-:Y:S01]  /*5710*/  ULOP3.LUT UP0, URZ, UR42, 0x1b0, URZ, 0xc0, !UPT ;  /* 0x000001b02aff7892 */ /* 0x000fe2000f80c0ff */
[----:B------:R-:W-:Y:S01]  /*5720*/  @!P1 ISETP.NE.AND P2, PT, R9, 0x1, PT ;  /* 0x000000010900980c */ /* 0x000fe20003f45270 */
[----:B------:R-:W-:Y:S01]  /*5730*/  @!P1 IMAD.HI.U32 R3, R75, R11, RZ ;  /* 0x0000000b4b039227 */ /* 0x000fe200078e00ff */
[----:B------:R-:W-:Y:S02]  /*5740*/  @!P1 SHF.R.U32.HI R0, RZ, R13, R0 ;  /* 0x0000000dff009219 */ /* 0x000fe40000011600 */
[----:B------:R-:W-:Y:S01]  /*5750*/  @P4 SHF.R.U32.HI R181, RZ, 0x10, R17 ;  /* 0x00000010ffb54819 */ /* 0x000fe20000011611 */
[----:B------:R-:W-:Y:S01]  /*5760*/  VIADD R188, R188, 0x1 ;  /* 0x00000001bcbc7836 */ /* 0x000fe20000000000 */
[----:B------:R-:W-:Y:S02]  /*5770*/  @!P1 SHF.R.U32.HI R2, RZ, R14, R3 ;  /* 0x0000000eff029219 */ /* 0x000fe40000011603 */
[----:B------:R-:W-:Y:S02]  /*5780*/  @!P1 SEL R3, R77, R0, !P2 ;  /* 0x000000004d039207 */ /* 0x000fe40005000000 */
[----:B------:R-:W-:Y:S05]  /*5790*/  @!P1 SEL R2, R75, R2, !P0 ;  /* 0x000000024b029207 */ /* 0x000fea0004000000 */
[----:B------:R-:W-:Y:S02]  /*57a0*/  @!P1 IMAD.IADD R0, R2, 0x1, -R3 ;  /* 0x0000000102009824 */ /* 0x000fe400078e0a03 */
[----:B------:R-:W-:Y:S02]  /*57b0*/  @!P1 IMAD.IADD R2, R3, 0x1, -R2 ;  /* 0x0000000103029824 */ /* 0x000fe400078e0a02 */
[----:B------:R-:W-:Y:S02]  /*57c0*/  @!P1 IMAD R77, R0, R9, R77 ;  /* 0x00000009004d9224 */ /* 0x000fe400078e024d */
[----:B------:R-:W-:Y:S01]  /*57d0*/  @!P1 IMAD R75, R2, R10, R75 ;  /* 0x0000000a024b9224 */ /* 0x000fe200078e024b */
[----:B------:R-:W-:Y:S06]  /*57e0*/  BRA.U !UP0, `(.L_x_98) ;  /* 0x0000000108407547 */ /* 0x000fec000b800000 */
[----:B------:R-:W1:Y:S01]  /*57f0*/  LDCU.64 UR8, c[0x4][0x80] ;  /* 0x01001000ff0877ac */ /* 0x000e620008000a00 */
[----:B------:R-:W-:Y:S01]  /*5800*/  MOV R3, 0x0 ;  /* 0x0000000000037802 */ /* 0x000fe20000000f00 */
[----:B------:R-:W-:Y:S02]  /*5810*/  HFMA2 R12, -RZ, RZ, 0, 5.9604644775390625e-08 ;  /* 0x00000001ff0c7431 */ /* 0x000fe400000001ff */
[----:B------:R-:W-:Y:S02]  /*5820*/  IMAD.MOV.U32 R8, RZ, RZ, 0x70 ;  /* 0x00000070ff087424 */ /* 0x000fe400078e00ff */
[----:B------:R-:W-:Y:S01]  /*5830*/  IMAD.MOV.U32 R13, RZ, RZ, RZ ;  /* 0x000000ffff0d7224 */ /* 0x000fe200078e00ff */
[----:B------:R-:W2:Y:S01]  /*5840*/  LDCU.64 UR6, c[0x4][0x88] ;  /* 0x01001100ff0677ac */ /* 0x000ea20008000a00 */
[----:B------:R-:W3:Y:S01]  /*5850*/  LDC.64 R2, c[0x4][R3] ;  /* 0x0100000003027b82 */ /* 0x000ee20000000a00 */
[----:B------:R-:W4:Y:S01]  /*5860*/  LDCU.64 UR4, c[0x4][0x8] ;  /* 0x01000100ff0477ac */ /* 0x000f220008000a00 */
[----:B-1----:R-:W-:Y:S01]  /*5870*/  MOV R5, UR9 ;  /* 0x0000000900057c02 */ /* 0x002fe20008000f00 */
[----:B------:R-:W-:Y:S01]  /*5880*/  IMAD.U32 R4, RZ, RZ, UR8 ;  /* 0x00000008ff047e24 */ /* 0x000fe2000f8e00ff */
[----:B--2---:R-:W-:Y:S01]  /*5890*/  MOV R7, UR7 ;  /* 0x0000000700077c02 */ /* 0x004fe20008000f00 */
[----:B------:R-:W-:Y:S01]  /*58a0*/  IMAD.U32 R6, RZ, RZ, UR6 ;  /* 0x00000006ff067e24 */ /* 0x000fe2000f8e00ff */
[----:B----4-:R-:W-:Y:S01]  /*58b0*/  MOV R11, UR5 ;  /* 0x00000005000b7c02 */ /* 0x010fe20008000f00 */
[----:B------:R-:W-:Y:S02]  /*58c0*/  IMAD.U32 R10, RZ, RZ, UR4 ;  /* 0x00000004ff0a7e24 */ /* 0x000fe4000f8e00ff */
[----:B------:R-:W-:Y:S07]  /*58d0*/  LEPC R20, `(.L_x_98) ;  /* 0x000000001014794e */ /* 0x000fee0000000000 */
[----:B---3-5:R-:W-:Y:S05]  /*58e0*/  CALL.ABS.NOINC R2 ;  /* 0x0000000002007343 */ /* 0x028fea0003c00000 */
.L_x_98:
[----:B------:R-:W-:Y:S01]  /*58f0*/  LOP3.LUT P0, RZ, R185, 0x1b0, RZ, 0xc0, !PT ;  /* 0x000001b0b9ff7812 */ /* 0x000fe2000780c0ff */
[----:B------:R-:W-:Y:S11]  /*5900*/  BSSY.RECONVERGENT B6, `(.L_x_99) ;  /* 0x0000013000067945 */ /* 0x000ff60003800200 */
[----:B------:R-:W-:Y:S01]  /*5910*/  @!UPT UIADD3 URZ, UPT, UPT, URZ, URZ, URZ ;  /* 0x000000fffffff290 */ /* 0x000fe2000fffe0ff */
[----:B------:R-:W-:Y:S05]  /*5920*/  @!P0 BRA `(.L_x_100) ;  /* 0x0000000000408947 */ /* 0x000fea0003800000 */
        /* <DEDUP_REMOVED lines=16> */
.L_x_100:
[----:B------:R-:W-:Y:S05]  /*5a30*/  BSYNC.RECONVERGENT B6 ;  /* 0x0000000000067941 */ /* 0x000fea0003800200 */
.L_x_99:
[----:B------:R-:W-:Y:S01]  /*5a40*/  ISETP.NE.U32.AND P3, PT, R156, RZ, PT ;  /* 0x000000ff9c00720c */ /* 0x000fe20003f65070 */
[----:B------:R-:W-:Y:S01]  /*5a50*/  UISETP.NE.AND UP1, UPT, UR44, URZ, UPT ;  /* 0x000000ff2c00728c */ /* 0x000fe2000bf25270 */
[----:B------:R-:W-:Y:S02]  /*5a60*/  ISETP.NE.U32.AND P4, PT, R152, RZ, PT ;  /* 0x000000ff9800720c */ /* 0x000fe40003f85070 */
[----:B------:R-:W-:Y:S02]  /*5a70*/  ISETP.NE.AND.EX P3, PT, R157, RZ, PT, P3 ;  /* 0x000000ff9d00720c */ /* 0x000fe40003f65330 */
[----:B------:R-:W-:Y:S02]  /*5a80*/  PLOP3.LUT P1, PT, PT, PT, PT, 0x8, 0x80 ;  /* 0x000000000080781c */ /* 0x000fe40003f2e170 */
[----:B------:R-:W-:Y:S02]  /*5a90*/  PLOP3.LUT P0, PT, PT, PT, UP1, 0x80, 0x8 ;  /* 0x000000000008781c */ /* 0x000fe40003f0f018 */
[----:B------:R-:W-:Y:S02]  /*5aa0*/  ISETP.NE.AND.EX P4, PT, R153, RZ, PT, P4 ;  /* 0x000000ff9900720c */ /* 0x000fe40003f85340 */
[----:B------:R-:W1:Y:S09]  /*5ab0*/  @UP1 LDCU.64 UR4, c[0x0][0x888] ;  /* 0x00011100ff0417ac */ /* 0x000e720008000a00 */
[----:B------:R-:W-:Y:S01]  /*5ac0*/  @P0 PLOP3.LUT P1, PT, P3, PT, PT, 0x80, 0x8 ;  /* 0x000000000008081c */ /* 0x000fe20001f2f070 */
[----:B-1----:R-:W-:Y:S04]  /*5ad0*/  @UP1 UISETP.NE.U32.AND UP0, UPT, UR4, URZ, UPT ;  /* 0x000000ff0400128c */ /* 0x002fe8000bf05070 */
[----:B------:R-:W-:Y:S04]  /*5ae0*/  @UP1 UISETP.NE.AND.EX UP0, UPT, UR5, URZ, UPT, UP0 ;  /* 0x000000ff0500128c */ /* 0x000fe8000bf05300 */
[----:B------:R-:W-:Y:S01]  /*5af0*/  @UP1 USEL UR4, URZ, 0xffffffff, UP0 ;  /* 0xffffffffff041887 */ /* 0x000fe20008000000 */
[----:B------:R-:W-:Y:S11]  /*5b00*/  @!P3 BRA `(.L_x_101) ;  /* 0x00000000002cb947 */ /* 0x000ff60003800000 */
[----:B------:R-:W-:Y:S01]  /*5b10*/  ISETP.NE.U32.AND P2, PT, R154, RZ, PT ;  /* 0x000000ff9a00720c */ /* 0x000fe20003f45070 */
[----:B------:R-:W-:Y:S03]  /*5b20*/  IMAD.MOV.U32 R167, RZ, RZ, 0x1 ;  /* 0x00000001ffa77424 */ /* 0x000fe600078e00ff */
[----:B------:R-:W-:Y:S11]  /*5b30*/  ISETP.NE.AND.EX P2, PT, R155, RZ, PT, P2 ;  /* 0x000000ff9b00720c */ /* 0x000ff60003f45320 */
[----:B------:R-:W-:Y:S02]  /*5b40*/  @!UPT UIADD3 URZ, UPT, UPT, URZ, URZ, URZ ;  /* 0x000000fffffff290 */ /* 0x000fe4000fffe0ff */
[----:B------:R-:W1:Y:S01]  /*5b50*/  @P2 LDC.64 R2, c[0x0][0x888] ;  /* 0x00022200ff022b82 */ /* 0x000e620000000a00 */
[----:B------:R-:W-:Y:S04]  /*5b60*/  @P2 IMAD R0, R156, UR36, RZ ;  /* 0x000000249c002c24 */ /* 0x000fe8000f8e02ff */
[----:B-1----:R-:W-:Y:S04]  /*5b70*/  @P2 IMAD.WIDE R2, R0, 0x4, R2 ;  /* 0x0000000400022825 */ /* 0x002fe800078e0202 */
[----:B------:R-:W-:Y:S01]  /*5b80*/  HFMA2 R0, -RZ, RZ, 0, 5.9604644775390625e-08 ;  /* 0x00000001ff007431 */ /* 0x000fe200000001ff */
[----:B-----5:R1:W5:Y:S04]  /*5b90*/  @P2 LDG.E R80, desc[UR40][R2.64] ;  /* 0x0000002802502981 */ /* 0x020368000c1e1900 */
[----:B------:R-:W-:Y:S01]  /*5ba0*/  @!P2 PRMT R167, R0, 0x7610, R167 ;  /* 0x0000761000a7a816 */ /* 0x000fe200000000a7 */
[----:B-1----:R-:W2:Y:S06]  /*5bb0*/  @!P2 LDC R80, c[0x0][0x880] ;  /* 0x00022000ff50ab82 */ /* 0x002eac0000000800 */
.L_x_101:
[----:B------:R-:W-:Y:S05]  /*5bc0*/  @!P4 BRA `(.L_x_102) ;  /* 0x000000000020c947 */ /* 0x000fea0003800000 */
[----:B------:R-:W-:Y:S04]  /*5bd0*/  ISETP.NE.U32.AND P2, PT, R146, RZ, PT ;  /* 0x000000ff9200720c */ /* 0x000fe80003f45070 */
[----:B------:R-:W-:Y:S11]  /*5be0*/  ISETP.NE.AND.EX P2, PT, R147, RZ, PT, P2 ;  /* 0x000000ff9300720c */ /* 0x000ff60003f45320 */
[----:B------:R-:W-:Y:S02]  /*5bf0*/  @!UPT UIADD3 URZ, UPT, UPT, URZ, URZ, URZ ;  /* 0x000000fffffff290 */ /* 0x000fe4000fffe0ff */
[----:B------:R-:W1:Y:S01]  /*5c00*/  @P2 LDC.64 R2, c[0x0][0x8a8] ;  /* 0x00022a00ff022b82 */ /* 0x000e620000000a00 */
[----:B------:R-:W-:Y:S04]  /*5c10*/  @P2 IMAD R0, R152, UR36, RZ ;  /* 0x0000002498002c24 */ /* 0x000fe8000f8e02ff */
[----:B-1----:R-:W-:Y:S05]  /*5c20*/  @P2 IMAD.WIDE R2, R0, 0x4, R2 ;  /* 0x0000000400022825 */ /* 0x002fea00078e0202 */
[----:B-----5:R1:W5:Y:S02]  /*5c30*/  @P2 LDG.E R78, desc[UR40][R2.64] ;  /* 0x00000028024e2981 */ /* 0x020364000c1e1900 */
[----:B-1----:R-:W3:Y:S02]  /*5c40*/  @!P2 LDC R78, c[0x0][0x8a0] ;  /* 0x00022800ff4eab82 */ /* 0x002ee40000000800 */
.L_x_102:
[----:B--2--5:R-:W-:Y:S01]  /*5c50*/  @P0 ISETP.NE.AND P4, PT, R80, RZ, PT ;  /* 0x000000ff5000020c */ /* 0x024fe20003f85270 */
[----:B------:R-:W-:Y:S01]  /*5c60*/  IMAD.U32 R0, RZ, RZ, UR4 ;  /* 0x00000004ff007e24 */ /* 0x000fe2000f8e00ff */
[----:B------:R-:W-:Y:S01]  /*5c70*/  @P0 LOP3.LUT P2, RZ, R167, 0xff, RZ, 0xc0, !PT ;  /* 0x000000ffa7ff0812 */ /* 0x000fe2000784c0ff */
[----:B------:R-:W-:Y:S01]  /*5c80*/  BSSY B1, `(.L_x_103) ;  /* 0x000003d000017945 */ /* 0x000fe20003800000 */
[----:B------:R-:W-:Y:S01]  /*5c90*/  @P0 SEL R3, RZ, 0xffffffff, P4 ;  /* 0xffffffffff030807 */ /* 0x000fe20002000000 */
[C---:B------:R-:W-:Y:S01]  /*5ca0*/  IMAD R64, R76.reuse, 0x40, R79 ;  /* 0x000000404c407824 */ /* 0x040fe200078e024f */
[----:B------:R-:W-:Y:S02]  /*5cb0*/  LEA R187, R76, UR43, 0x3 ;  /* 0x0000002b4cbb7c11 */ /* 0x000fe4000f8e18ff */
[----:B------:R-:W-:Y:S02]  /*5cc0*/  CS2R R98, SRZ ;  /* 0x0000000000627805 */ /* 0x000fe4000001ff00 */
[----:B------:R-:W-:Y:S02]  /*5cd0*/  @P1 SEL R3, R0, R3, !P2 ;  /* 0x0000000300031207 */ /* 0x000fe40005000000 */
[----:B------:R-:W-:Y:S02]  /*5ce0*/  CS2R R96, SRZ ;  /* 0x0000000000607805 */ /* 0x000fe4000001ff00 */
[----:B------:R-:W-:Y:S02]  /*5cf0*/  SHF.L.U32 R2, R184, 0x1f, RZ ;  /* 0x0000001fb8027819 */ /* 0x000fe400000006ff */
[----:B------:R-:W-:Y:S02]  /*5d00*/  CS2R R94, SRZ ;  /* 0x00000000005e7805 */ /* 0x000fe4000001ff00 */
[----:B------:R-:W-:Y:S02]  /*5d10*/  @P0 LOP3.LUT R3, R3, 0x1, RZ, 0xc0, !PT ;  /* 0x0000000103030812 */ /* 0x000fe400078ec0ff */
[----:B------:R-:W-:Y:S02]  /*5d20*/  CS2R R92, SRZ ;  /* 0x00000000005c7805 */ /* 0x000fe4000001ff00 */
[----:B------:R-:W-:Y:S02]  /*5d30*/  PLOP3.LUT P5, PT, PT, PT, PT, 0x8, 0x80 ;  /* 0x000000000080781c */ /* 0x000fe40003fae170 */
[----:B------:R-:W-:Y:S02]  /*5d40*/  CS2R R90, SRZ ;  /* 0x00000000005a7805 */ /* 0x000fe4000001ff00 */
[----:B------:R-:W-:Y:S02]  /*5d50*/  ISETP.NE.U32.OR P1, PT, R3, 0x1, !P0 ;  /* 0x000000010300780c */ /* 0x000fe40004725470 */
[----:B------:R-:W-:Y:S02]  /*5d60*/  CS2R R88, SRZ ;  /* 0x0000000000587805 */ /* 0x000fe4000001ff00 */
[----:B------:R-:W-:Y:S02]  /*5d70*/  CS2R R86, SRZ ;  /* 0x0000000000567805 */ /* 0x000fe4000001ff00 */
[----:B------:R-:W-:Y:S07]  /*5d80*/  CS2R R84, SRZ ;  /* 0x0000000000547805 */ /* 0x000fee000001ff00 */
[----:B------:R-:W-:Y:S04]  /*5d90*/  @P1 SHF.L.U32 R4, R182, 0x1f, RZ ;  /* 0x0000001fb6041819 */ /* 0x000fe800000006ff */
[----:B------:R-:W1:Y:S01]  /*5da0*/  @P1 SYNCS.PHASECHK.TRANS64.TRYWAIT P0, [UR43+0x50], R4 ;  /* 0x00005004ff0015a7 */ /* 0x000e62000800112b */
[----:B------:R2:W4:Y:S01]  /*5db0*/  SYNCS.PHASECHK.TRANS64.TRYWAIT P4, [R187+URZ+0x90], R2 ;  /* 0x00009002bb0075a7 */ /* 0x00052200080811ff */
[----:B-1----:R-:W-:Y:S01]  /*5dc0*/  @P1 PLOP3.LUT P5, PT, P0, PT, PT, 0x8, 0x80 ;  /* 0x000000000080181c */ /* 0x002fe200007ae170 */
[----:B------:R-:W-:Y:S01]  /*5dd0*/  @!UPT UIADD3 URZ, UPT, UPT, URZ, URZ, URZ ;  /* 0x000000fffffff290 */ /* 0x000fe2000fffe0ff */
[----:B--2-4-:R-:W-:Y:S11]  /*5de0*/  @!P1 BRA `(.L_x_104) ;  /* 0x0000000000989947 */ /* 0x014ff60003800000 */
[----:B------:R-:W-:Y:S01]  /*5df0*/  ISETP.NE.U32.AND P0, PT, RZ, UR38, PT ;  /* 0x00000026ff007c0c */ /* 0x000fe2000bf05070 */
[----:B------:R-:W-:Y:S01]  /*5e00*/  BSSY B0, `(.L_x_105) ;  /* 0x0000016000007945 */ /* 0x000fe20003800000 */
[----:B------:R-:W-:Y:S02]  /*5e10*/  ISETP.NE.AND P2, PT, R80, RZ, PT ;  /* 0x000000ff5000720c */ /* 0x000fe40003f45270 */
[----:B------:R-:W-:Y:S02]  /*5e20*/  CS2R R86, SRZ ;  /* 0x0000000000567805 */ /* 0x000fe4000001ff00 */
[----:B------:R-:W-:Y:S02]  /*5e30*/  ISETP.NE.AND.EX P0, PT, RZ, UR39, PT, P0 ;  /* 0x00000027ff007c0c */ /* 0x000fe4000bf05300 */
[----:B------:R-:W-:Y:S02]  /*5e40*/  CS2R R84, SRZ ;  /* 0x0000000000547805 */ /* 0x000fe4000001ff00 */
[----:B------:R-:W-:Y:S02]  /*5e50*/  LOP3.LUT P1, RZ, R167, 0xff, RZ, 0xc0, !PT ;  /* 0x000000ffa7ff7812 */ /* 0x000fe4000782c0ff */
[----:B------:R-:W-:Y:S02]  /*5e60*/  CS2R R90, SRZ ;  /* 0x00000000005a7805 */ /* 0x000fe4000001ff00 */
[----:B------:R-:W-:Y:S02]  /*5e70*/  SEL R0, RZ, 0xffffffff, P2 ;  /* 0xffffffffff007807 */ /* 0x000fe40001000000 */
[----:B------:R-:W-:Y:S02]  /*5e80*/  CS2R R88, SRZ ;  /* 0x0000000000587805 */ /* 0x000fe4000001ff00 */
[----:B------:R-:W-:Y:S02]  /*5e90*/  SEL R3, RZ, 0xffffffff, P0 ;  /* 0xffffffffff037807 */ /* 0x000fe40000000000 */
[----:B------:R-:W-:Y:S02]  /*5ea0*/  CS2R R94, SRZ ;  /* 0x00000000005e7805 */ /* 0x000fe4000001ff00 */
[----:B------:R-:W-:Y:S02]  /*5eb0*/  CS2R R92, SRZ ;  /* 0x00000000005c7805 */ /* 0x000fe4000001ff00 */
[----:B------:R-:W-:Y:S02]  /*5ec0*/  CS2R R98, SRZ ;  /* 0x0000000000627805 */ /* 0x000fe4000001ff00 */
[----:B------:R-:W-:Y:S02]  /*5ed0*/  @P3 SEL R0, R3, R0, !P1 ;  /* 0x0000000003003207 */ /* 0x000fe40004800000 */
[----:B------:R-:W-:Y:S02]  /*5ee0*/  CS2R R96, SRZ ;  /* 0x0000000000607805 */ /* 0x000fe4000001ff00 */
[----:B------:R-:W-:Y:S04]  /*5ef0*/  LOP3.LUT R0, R0, 0x1, RZ, 0xc0, !PT ;  /* 0x0000000100007812 */ /* 0x000fe800078ec0ff */
[----:B------:R-:W-:Y:S01]  /*5f00*/  ISETP.NE.U32.AND P0, PT, R0, 0x1, PT ;  /* 0x000000010000780c */ /* 0x000fe20003f05070 */
[----:B------:R-:W-:Y:S01]  /*5f10*/  @!UPT UIADD3 URZ, UPT, UPT, URZ, URZ, URZ ;  /* 0x000000fffffff290 */ /* 0x000fe2000fffe0ff */
[----:B------:R-:W-:Y:S11]  /*5f20*/  @!P5 BRA `(.L_x_106) ;  /* 0x00000000000cd947 */ /* 0x000ff60003800000 */
[----:B------:R-:W-:Y:S04]  /*5f30*/  SHF.L.U32 R3, R182, 0x1f, RZ ;  /* 0x0000001fb6037819 */ /* 0x000fe800000006ff */
[----:B------:R-:W1:Y:S02]  /*5f40*/  SYNCS.PHASECHK.TRANS64.TRYWAIT P1, [UR43+0x50], R3 ;  /* 0x00005003ff0075a7 */ /* 0x000e64000802112b */
[----:B-1----:R-:W-:Y:S05]  /*5f50*/  @!P1 BRA `(.L_x_107) ;  /* 0x0000002000009947 */ /* 0x002fea0003800000 */
.L_x_106:
[----:B------:R-:W-:Y:S05]  /*5f60*/  BSYNC B0 ;  /* 0x0000000000007941 */ /* 0x000fea0003800000 */
.L_x_105:
[----:B------:R2:W4:Y:S01]  /*5f70*/  @P0 LDS.128 R84, [R179+UR43+0x200] ;  /* 0x0002002bb3540984 */ /* 0x0005220008000c00 */
[----:B------:R-:W-:Y:S01]  /*5f80*/  UIADD3 UR4, UPT, UPT, UR43, 0x58, URZ ;  /* 0x000000582b047890 */ /* 0x000fe2000fffe0ff */
[----:B------:R-:W-:Y:S02]  /*5f90*/  LOP3.LUT R182, R182, 0x1, RZ, 0x3c, !PT ;  /* 0x00000001b6b67812 */ /* 0x000fe400078e3cff */
[----:B------:R2:W1:Y:S01]  /*5fa0*/  @P0 LDS.128 R88, [R178+0x200] ;  /* 0x00020000b2580984 */ /* 0x0004620000000c00 */
[----:B------:R-:W-:Y:S03]  /*5fb0*/  UPRMT UR4, UR37, 0x654, UR4 ;  /* 0x0000065425047896 */ /* 0x000fe60008000004 */
[----:B------:R2:W1:Y:S04]  /*5fc0*/  @P0 LDS.128 R92, [R177+0x200] ;  /* 0x00020000b15c0984 */ /* 0x0004680000000c00 */
[----:B------:R2:W1:Y:S01]  /*5fd0*/  @P0 LDS.128 R96, [R176+0x200] ;  /* 0x00020000b0600984 */ /* 0x0004620000000c00 */
[----:B------:R-:W-:Y:S01]  /*5fe0*/  @!PT LDS RZ, [RZ] ;  /* 0x00000000fffff984 */ /* 0x000fe20000000800 */
[----:B------:R-:W-:Y:S01]  /*5ff0*/  @!PT LDS RZ, [RZ] ;  /* 0x00000000fffff984 */ /* 0x000fe20000000800 */
[----:B------:R-:W-:Y:S01]  /*6000*/  @!PT LDS RZ, [RZ] ;  /* 0x00000000fffff984 */ /* 0x000fe20000000800 */
[----:B------:R-:W-:Y:S01]  /*6010*/  @!PT LDS RZ, [RZ] ;  /* 0x00000000fffff984 */ /* 0x000fe20000000800 */
[----:B------:R5:W-:Y:S06]  /*6020*/  MEMBAR.ALL.CTA ;  /* 0x0000000000007992 */ /* 0x000bec0000008000 */
[----:B-----5:R-:W5:Y:S02]  /*6030*/  FENCE.VIEW.ASYNC.S ;  /* 0x00000000000073c6 */ /* 0x020f640000000000 */
[----:B-----5:R-:W-:Y:S01]  /*6040*/  SYNCS.ARRIVE.TRANS64.RED.A1T0 RZ, [UR4], RZ ;  /* 0x000000ffffff79a7 */ /* 0x020fe20008100404 */
.L_x_104:
[----:B------:R-:W-:Y:S05]  /*6050*/  BSYNC B1 ;  /* 0x0000000000017941 */ /* 0x000fea0003800000 */
.L_x_103:
[----:B-1----:R-:W-:Y:S04]  /*6060*/  SHF.R.U32.HI R3, RZ, 0x15, R64 ;  /* 0x00000015ff037819 */ /* 0x002fe80000011640 */
[----:B------:R-:W-:Y:S01]  /*6070*/  LOP3.LUT P0, RZ, R3, 0x3, R180, 0x48, !PT ;  /* 0x0000000303ff7812 */ /* 0x000fe200078048b4 */
[----:B------:R-:W-:Y:S01]  /*6080*/  @!UPT UIADD3 URZ, UPT, UPT, URZ, URZ, URZ ;  /* 0x000000fffffff290 */ /* 0x000fe2000fffe0ff */
[----:B------:R-:W-:Y:S11]  /*6090*/  @P4 BRA `(.L_x_108) ;  /* 0x0000000000084947 */ /* 0x000ff60003800000 */
[----:B------:R-:W1:Y:S02]  /*60a0*/  SYNCS.PHASECHK.TRANS64.TRYWAIT P1, [R187+URZ+0x90], R2 ;  /* 0x00009002bb0075a7 */ /* 0x000e6400080211ff */
[----:B-1----:R-:W-:Y:S05]  /*60b0*/  @!P1 BRA `(.L_x_109) ;  /* 0x0000001c00c09947 */ /* 0x002fea0003800000 */
.L_x_108:
[----:B------:R-:W-:Y:S05]  /*60c0*/  @!P0 BRA `(.L_x_110) ;  /* 0x0000000000408947 */ /* 0x000fea0003800000 */
[----:B------:R-:W1:Y:S01]  /*60d0*/  LDCU.64 UR8, c[0x4][0x70] ;  /* 0x01000e00ff0877ac */ /* 0x000e620008000a00 */
[----:B------:R-:W-:Y:S01]  /*60e0*/  MOV R3, 0x0 ;  /* 0x0000000000037802 */ /* 0x000fe20000000f00 */
[----:B------:R-:W-:Y:S02]  /*60f0*/  HFMA2 R12, -RZ, RZ, 0, 5.9604644775390625e-08 ;  /* 0x00000001ff0c7431 */ /* 0x000fe400000001ff */
[----:B------:R-:W-:Y:S02]  /*6100*/  IMAD.MOV.U32 R8, RZ, RZ, 0x192 ;  /* 0x00000192ff087424 */ /* 0x000fe400078e00ff */
[----:B------:R-:W-:Y:S01]  /*6110*/  IMAD.MOV.U32 R13, RZ, RZ, RZ ;  /* 0x000000ffff0d7224 */ /* 0x000fe200078e00ff */
[----:B------:R-:W5:Y:S01]  /*6120*/  LDCU.64 UR6, c[0x4][0x78] ;  /* 0x01000f00ff0677ac */ /* 0x000f620008000a00 */
[----:B------:R-:W2:Y:S01]  /*6130*/  LDC.64 R2, c[0x4][R3] ;  /* 0x0100000003027b82 */ /* 0x000ea20000000a00 */
[----:B------:R-:W3:Y:S01]  /*6140*/  LDCU.64 UR4, c[0x4][0x10] ;  /* 0x01000200ff0477ac */ /* 0x000ee20008000a00 */
[----:B-1----:R-:W-:Y:S01]  /*6150*/  MOV R5, UR9 ;  /* 0x0000000900057c02 */ /* 0x002fe20008000f00 */
[----:B------:R-:W-:Y:S01]  /*6160*/  IMAD.U32 R4, RZ, RZ, UR8 ;  /* 0x00000008ff047e24 */ /* 0x000fe2000f8e00ff */
[----:B-----5:R-:W-:Y:S01]  /*6170*/  MOV R7, UR7 ;  /* 0x0000000700077c02 */ /* 0x020fe20008000f00 */
[----:B------:R-:W-:Y:S01]  /*6180*/  IMAD.U32 R6, RZ, RZ, UR6 ;  /* 0x00000006ff067e24 */ /* 0x000fe2000f8e00ff */
[----:B---3--:R-:W-:Y:S01]  /*6190*/  MOV R11, UR5 ;  /* 0x00000005000b7c02 */ /* 0x008fe20008000f00 */
[----:B------:R-:W-:Y:S02]  /*61a0*/  IMAD.U32 R10, RZ, RZ, UR4 ;  /* 0x00000004ff0a7e24 */ /* 0x000fe4000f8e00ff */
[----:B------:R-:W-:Y:S07]  /*61b0*/  LEPC R20, `(.L_x_110) ;  /* 0x000000001014794e */ /* 0x000fee0000000000 */
[----:B--2-4-:R-:W-:Y:S05]  /*61c0*/  CALL.ABS.NOINC R2 ;  /* 0x0000000002007343 */ /* 0x014fea0003c00000 */
.L_x_110:
[----:B------:R-:W-:Y:S01]  /*61d0*/  LOP3.LUT P0, RZ, R175, 0x60, RZ, 0xc0, !PT ;  /* 0x00000060afff7812 */ /* 0x000fe2000780c0ff */
[----:B------:R-:W-:Y:S05]  /*61e0*/  WARPSYNC.ALL ;  /* 0x0000000000007948 */ /* 0x000fea0003800000 */
[----:B------:R-:W-:Y:S01]  /*61f0*/  R2UR UR4, R64 ;  /* 0x00000000400472ca */ /* 0x000fe200000e0000 */
[----:B----4-:R-:W-:Y:S01]  /*6200*/  IMAD.U32 R140, R86, 0x10000, RZ ;  /* 0x00010000568c7824 */ /* 0x010fe200078e00ff */
[C---:B------:R-:W-:Y:S01]  /*6210*/  SHF.L.U32 R83, R84.reuse, 0x10, RZ ;  /* 0x0000001054537819 */ /* 0x040fe200000006ff */
[----:B------:R-:W-:Y:S01]  /*6220*/  IMAD.U32 R125, R91, 0x10000, RZ ;  /* 0x000100005b7d7824 */ /* 0x000fe200078e00ff */
[----:B------:R-:W-:Y:S01]  /*6230*/  PRMT R81, R84, 0x8880, RZ ;  /* 0x0000888054517816 */ /* 0x000fe200000000ff */
[----:B------:R-:W-:Y:S01]  /*6240*/  IMAD.U32 R114, R96, 0x10000, RZ ;  /* 0x0001000060727824 */ /* 0x000fe200078e00ff */
[----:B------:R-:W-:Y:S01]  /*6250*/  SHF.L.U32 R82, R84, 0x8, RZ ;  /* 0x0000000854527819 */ /* 0x000fe200000006ff */
[----:B------:R-:W-:Y:S01]  /*6260*/  IMAD.SHL.U32 R133, R88, 0x100, RZ ;  /* 0x0000010058857824 */ /* 0x000fe200078e00ff */
[----:B------:R-:W-:Y:S01]  /*6270*/  SHF.R.S32.HI R83, RZ, 0x18, R83 ;  /* 0x00000018ff537819 */ /* 0x000fe20000011453 */
[----:B------:R-:W-:Y:S01]  /*6280*/  IMAD.SHL.U32 R118, R93, 0x100, RZ ;  /* 0x000001005d767824 */ /* 0x000fe200078e00ff */
[----:B------:R-:W-:Y:S01]  /*6290*/  PRMT R144, R85, 0x8880, RZ ;  /* 0x0000888055907816 */ /* 0x000fe200000000ff */
[----:B------:R-:W-:Y:S01]  /*62a0*/  IMAD.SHL.U32 R103, R98, 0x100, RZ ;  /* 0x0000010062677824 */ /* 0x000fe200078e00ff */
[----:B------:R-:W-:Y:S01]  /*62b0*/  SHF.R.S32.HI R82, RZ, 0x18, R82 ;  /* 0x00000018ff527819 */ /* 0x000fe20000011452 */
[----:B------:R-:W1:Y:S01]  /*62c0*/  LDTM.x64 R4, tmem[UR4] ;  /* 0x00000004000479ee */ /* 0x000e620008340000 */
[----:B------:R-:W-:Y:S01]  /*62d0*/  SHF.R.S32.HI R84, RZ, 0x18, R84 ;  /* 0x00000018ff547819 */ /* 0x000fe20000011454 */
[----:B------:R-:W-:Y:S01]  /*62e0*/  NOP ;  /* 0x0000000000007918 */ /* 0x000fe20000000000 */
[----:B------:R-:W-:Y:S01]  /*62f0*/  IADD3 R187, PT, PT, R187, 0xb0, RZ ;  /* 0x000000b0bbbb7810 */ /* 0x000fe20007ffe0ff */
[----:B------:R-:W-:Y:S01]  /*6300*/  BSSY.RECONVERGENT B0, `(.L_x_111) ;  /* 0x000011f000007945 */ /* 0x000fe20003800200 */
[----:B------:R-:W-:Y:S02]  /*6310*/  SHF.L.U32 R143, R85, 0x10, RZ ;  /* 0x00000010558f7819 */ /* 0x000fe400000006ff */
[----:B------:R-:W-:Y:S02]  /*6320*/  LOP3.LUT R187, R187, 0xfefffff8, RZ, 0xc0, !PT ;  /* 0xfefffff8bbbb7812 */ /* 0x000fe400078ec0ff */
[----:B------:R-:W-:Y:S02]  /*6330*/  PRMT R141, R86, 0x8880, RZ ;  /* 0x00008880568d7816 */ /* 0x000fe400000000ff */
[----:B-1----:R1:W-:Y:S01]  /*6340*/  SYNCS.ARRIVE.TRANS64.RED.A1T0 RZ, [R187+URZ], RZ ;  /* 0x000000ffbbff79a7 */ /* 0x0023e200081004ff */
[C---:B------:R-:W-:Y:S02]  /*6350*/  PRMT R138, R87.reuse, 0x8880, RZ ;  /* 0x00008880578a7816 */ /* 0x040fe400000000ff */
[----:B------:R-:W-:Y:S02]  /*6360*/  SHF.L.U32 R137, R87, 0x10, RZ ;  /* 0x0000001057897819 */ /* 0x000fe400000006ff */
[C---:B------:R-:W-:Y:S02]  /*6370*/  PRMT R135, R88.reuse, 0x8880, RZ ;  /* 0x0000888058877816 */ /* 0x040fe400000000ff */
[----:B------:R-:W-:Y:S02]  /*6380*/  SHF.L.U32 R134, R88, 0x10, RZ ;  /* 0x0000001058867819 */ /* 0x000fe400000006ff */
[C---:B------:R-:W-:Y:S02]  /*6390*/  PRMT R132, R89.reuse, 0x8880, RZ ;  /* 0x0000888059847816 */ /* 0x040fe400000000ff */
[----:B------:R-:W-:Y:S01]  /*63a0*/  SHF.R.S32.HI R88, RZ, 0x18, R88 ;  /* 0x00000018ff587819 */ /* 0x000fe20000011458 */
[C---:B---3--:R-:W-:Y:S01]  /*63b0*/  IMAD R0, R78.reuse, R4, RZ ;  /* 0x000000044e007224 */ /* 0x048fe200078e02ff */
[----:B------:R-:W-:Y:S01]  /*63c0*/  SHF.L.U32 R131, R89, 0x10, RZ ;  /* 0x0000001059837819 */ /* 0x000fe200000006ff */
[----:B------:R-:W-:Y:S01]  /*63d0*/  IMAD R2, R78, R5, RZ ;  /* 0x000000054e027224 */ /* 0x000fe200078e02ff */
[----:B------:R-:W-:Y:S01]  /*63e0*/  PRMT R129, R90, 0x8880, RZ ;  /* 0x000088805a817816 */ /* 0x000fe200000000ff */
[----:B------:R-:W-:Y:S01]  /*63f0*/  IMAD R3, R78, R6, RZ ;  /* 0x000000064e037224 */ /* 0x000fe200078e02ff */
[----:B------:R-:W-:Y:S01]  /*6400*/  SHF.L.U32 R128, R90, 0x10, RZ ;  /* 0x000000105a807819 */ /* 0x000fe200000006ff */
[----:B------:R-:W-:Y:S01]  /*6410*/  IMAD R0, R81, R80, R0 ;  /* 0x0000005051007224 */ /* 0x000fe200078e0200 */
[----:B------:R-:W-:Y:S01]  /*6420*/  MOV R81, R144 ;  /* 0x0000009000517202 */ /* 0x000fe20000000f00 */
[----:B------:R-:W-:Y:S01]  /*6430*/  IMAD R7, R78, R7, RZ ;  /* 0x000000074e077224 */ /* 0x000fe200078e02ff */
[----:B------:R-:W-:Y:S01]  /*6440*/  PRMT R126, R91, 0x8880, RZ ;  /* 0x000088805b7e7816 */ /* 0x000fe200000000ff */
[-C--:B------:R-:W-:Y:S01]  /*6450*/  IMAD R2, R83, R80.reuse, R2 ;  /* 0x0000005053027224 */ /* 0x080fe200078e0202 */
[----:B------:R-:W-:Y:S01]  /*6460*/  PRMT R123, R92, 0x8880, RZ ;  /* 0x000088805c7b7816 */ /* 0x000fe200000000ff */
[----:B------:R-:W-:Y:S01]  /*6470*/  IMAD R3, R82, R80, R3 ;  /* 0x0000005052037224 */ /* 0x000fe200078e0203 */
[----:B------:R-:W-:Y:S01]  /*6480*/  SHF.R.S32.HI R82, RZ, 0x18, R143 ;  /* 0x00000018ff527819 */ /* 0x000fe2000001148f */
[----:B------:R-:W-:Y:S01]  /*6490*/  IMAD R8, R78, R8, RZ ;  /* 0x000000084e087224 */ /* 0x000fe200078e02ff */
[----:B------:R-:W-:Y:S01]  /*64a0*/  SHF.L.U32 R122, R92, 0x10, RZ ;  /* 0x000000105c7a7819 */ /* 0x000fe200000006ff */
[----:B------:R-:W-:Y:S01]  /*64b0*/  IMAD R7, R84, R80, R7 ;  /* 0x0000005054077224 */ /* 0x000fe200078e0207 */
[C---:B------:R-:W-:Y:S01]  /*64c0*/  PRMT R120, R93.reuse, 0x8880, RZ ;  /* 0x000088805d787816 */ /* 0x040fe200000000ff */
[C---:B------:R-:W-:Y:S01]  /*64d0*/  IMAD R9, R78.reuse, R9, RZ ;  /* 0x000000094e097224 */ /* 0x040fe200078e02ff */
[----:B------:R-:W-:Y:S01]  /*64e0*/  SHF.L.U32 R119, R93, 0x10, RZ ;  /* 0x000000105d777819 */ /* 0x000fe200000006ff */
[C---:B------:R-:W-:Y:S01]  /*64f0*/  IMAD R10, R78.reuse, R10, RZ ;  /* 0x0000000a4e0a7224 */ /* 0x040fe200078e02ff */
[----:B------:R-:W-:Y:S01]  /*6500*/  I2IP.S8.S32.SAT R149, R7, R3, RZ ;  /* 0x0000000307957239 */ /* 0x000fe200000014ff */
[----:B------:R-:W-:Y:S01]  /*6510*/  IMAD R8, R81, R80, R8 ;  /* 0x0000005051087224 */ /* 0x000fe200078e0208 */
[----:B------:R-:W-:Y:S01]  /*6520*/  MOV R81, R141 ;  /* 0x0000008d00517202 */ /* 0x000fe20000000f00 */
[----:B------:R-:W-:Y:S01]  /*6530*/  IMAD R11, R78, R11, RZ ;  /* 0x0000000b4e0b7224 */ /* 0x000fe200078e02ff */
[----:B------:R-:W-:Y:S01]  /*6540*/  I2IP.S8.S32.SAT R148, R2, R0, R149 ;  /* 0x0000000002947239 */ /* 0x000fe20000001495 */
[----:B------:R-:W-:Y:S01]  /*6550*/  IMAD R9, R82, R80, R9 ;  /* 0x0000005052097224 */ /* 0x000fe200078e0209 */
[----:B------:R-:W-:Y:S01]  /*6560*/  SHF.R.S32.HI R82, RZ, 0x18, R140 ;  /* 0x00000018ff527819 */ /* 0x000fe2000001148c */
[----:B------:R-:W-:Y:S01]  /*6570*/  IMAD R12, R78, R12, RZ ;  /* 0x0000000c4e0c7224 */ /* 0x000fe200078e02ff */
[----:B------:R-:W-:Y:S01]  /*6580*/  PRMT R117, R94, 0x8880, RZ ;  /* 0x000088805e757816 */ /* 0x000fe200000000ff */
[C---:B------:R-:W-:Y:S01]  /*6590*/  IMAD R13, R78.reuse, R13, RZ ;  /* 0x0000000d4e0d7224 */ /* 0x040fe200078e02ff */
[----:B------:R-:W-:Y:S01]  /*65a0*/  SHF.R.S32.HI R93, RZ, 0x18, R93 ;  /* 0x00000018ff5d7819 */ /* 0x000fe2000001145d */
[----:B------:R-:W-:Y:S01]  /*65b0*/  IMAD R14, R78, R14, RZ ;  /* 0x0000000e4e0e7224 */ /* 0x000fe200078e02ff */
[----:B------:R-:W-:Y:S01]  /*65c0*/  SHF.L.U32 R115, R94, 0x10, RZ ;  /* 0x000000105e737819 */ /* 0x000fe200000006ff */
[C---:B------:R-:W-:Y:S01]  /*65d0*/  IMAD R15, R78.reuse, R15, RZ ;  /* 0x0000000f4e0f7224 */ /* 0x040fe200078e02ff */
[C---:B------:R-:W-:Y:S01]  /*65e0*/  PRMT R111, R95.reuse, 0x8880, RZ ;  /* 0x000088805f6f7816 */ /* 0x040fe200000000ff */
[C---:B------:R-:W-:Y:S01]  /*65f0*/  IMAD R4, R78.reuse, R16, RZ ;  /* 0x000000104e047224 */ /* 0x040fe200078e02ff */
[----:B------:R-:W-:Y:S01]  /*6600*/  SHF.L.U32 R110, R95, 0x10, RZ ;  /* 0x000000105f6e7819 */ /* 0x000fe200000006ff */
[----:B------:R-:W-:Y:S01]  /*6610*/  IMAD R5, R78, R17, RZ ;  /* 0x000000114e057224 */ /* 0x000fe200078e02ff */
[----:B------:R-:W-:Y:S01]  /*6620*/  PRMT R116, R96, 0x8880, RZ ;  /* 0x0000888060747816 */ /* 0x000fe200000000ff */
[C---:B------:R-:W-:Y:S01]  /*6630*/  IMAD R6, R78.reuse, R18, RZ ;  /* 0x000000124e067224 */ /* 0x040fe200078e02ff */
[C---:B------:R-:W-:Y:S01]  /*6640*/  PRMT R108, R97.reuse, 0x8880, RZ ;  /* 0x00008880616c7816 */ /* 0x040fe200000000ff */
[C---:B------:R-:W-:Y:S01]  /*6650*/  IMAD R19, R78.reuse, R19, RZ ;  /* 0x000000134e137224 */ /* 0x040fe200078e02ff */
[----:B------:R-:W-:Y:S01]  /*6660*/  SHF.R.S32.HI R84, RZ, 0x18, R96 ;  /* 0x00000018ff547819 */ /* 0x000fe20000011460 */
[C---:B------:R-:W-:Y:S01]  /*6670*/  IMAD R16, R78.reuse, R20, RZ ;  /* 0x000000144e107224 */ /* 0x040fe200078e02ff */
[----:B------:R-:W-:Y:S01]  /*6680*/  SHF.L.U32 R107, R97, 0x10, RZ ;  /* 0x00000010616b7819 */ /* 0x000fe200000006ff */
[----:B------:R-:W-:Y:S01]  /*6690*/  IMAD R17, R78, R21, RZ ;  /* 0x000000154e117224 */ /* 0x000fe200078e02ff */
[----:B------:R-:W-:Y:S01]  /*66a0*/  PRMT R105, R98, 0x8880, RZ ;  /* 0x0000888062697816 */ /* 0x000fe200000000ff */
[----:B------:R-:W-:Y:S01]  /*66b0*/  IMAD R18, R78, R22, RZ ;  /* 0x000000164e127224 */ /* 0x000fe200078e02ff */
[----:B------:R-:W-:Y:S01]  /*66c0*/  SHF.L.U32 R104, R98, 0x10, RZ ;  /* 0x0000001062687819 */ /* 0x000fe200000006ff */
[C---:B------:R-:W-:Y:S01]  /*66d0*/  IMAD R23, R78.reuse, R23, RZ ;  /* 0x000000174e177224 */ /* 0x040fe200078e02ff */
[C---:B------:R-:W-:Y:S01]  /*66e0*/  PRMT R102, R99.reuse, 0x8880, RZ ;  /* 0x0000888063667816 */ /* 0x040fe200000000ff */
[C---:B------:R-:W-:Y:S01]  /*66f0*/  IMAD R20, R78.reuse, R24, RZ ;  /* 0x000000184e147224 */ /* 0x040fe200078e02ff */
[----:B------:R-:W-:Y:S01]  /*6700*/  SHF.L.U32 R101, R99, 0x10, RZ ;  /* 0x0000001063657819 */ /* 0x000fe200000006ff */
[C---:B------:R-:W-:Y:S01]  /*6710*/  IMAD R21, R78.reuse, R25, RZ ;  /* 0x000000194e157224 */ /* 0x040fe200078e02ff */
[----:B------:R-:W-:Y:S01]  /*6720*/  SHF.L.U32 R142, R85, 0x8, RZ ;  /* 0x00000008558e7819 */ /* 0x000fe200000006ff */
[C---:B------:R-:W-:Y:S01]  /*6730*/  IMAD R22, R78.reuse, R26, RZ ;  /* 0x0000001a4e167224 */ /* 0x040fe200078e02ff */
[----:B------:R-:W-:Y:S01]  /*6740*/  SHF.R.S32.HI R85, RZ, 0x18, R85 ;  /* 0x00000018ff557819 */ /* 0x000fe20000011455 */
[C---:B------:R-:W-:Y:S01]  /*6750*/  IMAD R27, R78.reuse, R27, RZ ;  /* 0x0000001b4e1b7224 */ /* 0x040fe200078e02ff */
[----:B------:R-:W-:Y:S01]  /*6760*/  SHF.R.S32.HI R83, RZ, 0x18, R142 ;  /* 0x00000018ff537819 */ /* 0x000fe2000001148e */
[----:B------:R-:W-:Y:S01]  /*6770*/  IMAD R24, R78, R28, RZ ;  /* 0x0000001c4e187224 */ /* 0x000fe200078e02ff */
[----:B------:R-:W-:Y:S01]  /*6780*/  SHF.L.U32 R139, R86, 0x8, RZ ;  /* 0x00000008568b7819 */ /* 0x000fe200000006ff */
[----:B------:R-:W-:Y:S01]  /*6790*/  IMAD R25, R78, R29, RZ ;  /* 0x0000001d4e197224 */ /* 0x000fe200078e02ff */
[----:B------:R-:W-:Y:S01]  /*67a0*/  SHF.R.S32.HI R86, RZ, 0x18, R86 ;  /* 0x00000018ff567819 */ /* 0x000fe20000011456 */
[-C--:B------:R-:W-:Y:S01]  /*67b0*/  IMAD R10, R83, R80.reuse, R10 ;  /* 0x00000050530a7224 */ /* 0x080fe200078e020a */
[----:B------:R-:W-:Y:S01]  /*67c0*/  SHF.R.S32.HI R83, RZ, 0x18, R139 ;  /* 0x00000018ff537819 */ /* 0x000fe2000001148b */
[-C--:B------:R-:W-:Y:S01]  /*67d0*/  IMAD R11, R85, R80.reuse, R11 ;  /* 0x00000050550b7224 */ /* 0x080fe200078e020b */
[----:B------:R-:W-:Y:S01]  /*67e0*/  SHF.R.S32.HI R85, RZ, 0x18, R133 ;  /* 0x00000018ff557819 */ /* 0x000fe20000011485 */
[-C--:B------:R-:W-:Y:S01]  /*67f0*/  IMAD R12, R81, R80.reuse, R12 ;  /* 0x00000050510c7224 */ /* 0x080fe200078e020c */
[----:B------:R-:W-:Y:S01]  /*6800*/  SHF.L.U32 R136, R87, 0x8, RZ ;  /* 0x0000000857887819 */ /* 0x000fe200000006ff */
[----:B------:R-:W-:Y:S01]  /*6810*/  IMAD R13, R82, R80, R13 ;  /* 0x00000050520d7224 */ /* 0x000fe200078e020d */
[----:B------:R-:W-:Y:S01]  /*6820*/  I2IP.S8.S32.SAT R150, R11, R10, RZ ;  /* 0x0000000a0b967239 */ /* 0x000fe200000014ff */
[----:B------:R-:W-:Y:S01]  /*6830*/  IMAD R14, R83, R80, R14 ;  /* 0x00000050530e7224 */ /* 0x000fe200078e020e */
[----:B------:R-:W-:Y:S01]  /*6840*/  SHF.R.S32.HI R82, RZ, 0x18, R137 ;  /* 0x00000018ff527819 */ /* 0x000fe20000011489 */
[----:B------:R-:W-:Y:S01]  /*6850*/  IMAD.MOV.U32 R81, RZ, RZ, R138 ;  /* 0x000000ffff517224 */ /* 0x000fe200078e008a */
[----:B------:R-:W-:Y:S01]  /*6860*/  I2IP.S8.S32.SAT R149, R9, R8, R150 ;  /* 0x0000000809957239 */ /* 0x000fe20000001496 */
[-C--:B------:R-:W-:Y:S01]  /*6870*/  IMAD R15, R86, R80.reuse, R15 ;  /* 0x00000050560f7224 */ /* 0x080fe200078e020f */
[----:B------:R-:W-:Y:S01]  /*6880*/  MOV R83, R135 ;  /* 0x0000008700537202 */ /* 0x000fe20000000f00 */
[-C--:B------:R-:W-:Y:S01]  /*6890*/  IMAD R4, R81, R80.reuse, R4 ;  /* 0x0000005051047224 */ /* 0x080fe200078e0204 */
[----:B------:R-:W-:Y:S01]  /*68a0*/  SHF.R.S32.HI R81, RZ, 0x18, R136 ;  /* 0x00000018ff517819 */ /* 0x000fe20000011488 */
[----:B------:R-:W-:Y:S01]  /*68b0*/  IMAD R5, R82, R80, R5 ;  /* 0x0000005052057224 */ /* 0x000fe200078e0205 */
[----:B------:R-:W-:Y:S01]  /*68c0*/  I2IP.S8.S32.SAT R151, R15, R14, RZ ;  /* 0x0000000e0f977239 */ /* 0x000fe200000014ff */
[C---:B------:R-:W-:Y:S01]  /*68d0*/  IMAD R26, R78.reuse, R30, RZ ;  /* 0x0000001e4e1a7224 */ /* 0x040fe200078e02ff */
[----:B------:R-:W-:Y:S01]  /*68e0*/  SHF.R.S32.HI R87, RZ, 0x18, R87 ;  /* 0x00000018ff577819 */ /* 0x000fe20000011457 */
[----:B------:R-:W-:Y:S01]  /*68f0*/  IMAD R6, R81, R80, R6 ;  /* 0x0000005051067224 */ /* 0x000fe200078e0206 */
[----:B------:R-:W-:Y:S01]  /*6900*/  I2IP.S8.S32.SAT R150, R13, R12, R151 ;  /* 0x0000000c0d967239 */ /* 0x000fe20000001497 */
[----:B------:R-:W-:Y:S01]  /*6910*/  IMAD R31, R78, R31, RZ ;  /* 0x0000001f4e1f7224 */ /* 0x000fe200078e02ff */
[----:B------:R-:W-:Y:S01]  /*6920*/  SHF.R.S32.HI R82, RZ, 0x18, R134 ;  /* 0x00000018ff527819 */ /* 0x000fe20000011486 */
[----:B------:R-:W-:Y:S01]  /*6930*/  IMAD R19, R87, R80, R19 ;  /* 0x0000005057137224 */ /* 0x000fe200078e0213 */
[----:B------:R-:W-:Y:S01]  /*6940*/  MOV R81, R132 ;  /* 0x0000008400517202 */ /* 0x000fe20000000f00 */
[-C--:B------:R-:W-:Y:S01]  /*6950*/  IMAD R16, R83, R80.reuse, R16 ;  /* 0x0000005053107224 */ /* 0x080fe200078e0210 */
[----:B------:R-:W-:Y:S01]  /*6960*/  SHF.L.U32 R130, R89, 0x8, RZ ;  /* 0x0000000859827819 */ /* 0x000fe200000006ff */
[----:B------:R-:W-:Y:S01]  /*6970*/  IMAD R17, R82, R80, R17 ;  /* 0x0000005052117224 */ /* 0x000fe200078e0211 */
[----:B------:R-:W-:Y:S01]  /*6980*/  I2IP.S8.S32.SAT R151, R19, R6, RZ ;  /* 0x0000000613977239 */ /* 0x000fe200000014ff */
[-C--:B------:R-:W-:Y:S01]  /*6990*/  IMAD R18, R85, R80.reuse, R18 ;  /* 0x0000005055127224 */ /* 0x080fe200078e0212 */
[----:B------:R-:W-:Y:S01]  /*69a0*/  SHF.R.S32.HI R82, RZ, 0x18, R131 ;  /* 0x00000018ff527819 */ /* 0x000fe20000011483 */
[-C--:B------:R-:W-:Y:S01]  /*69b0*/  IMAD R23, R88, R80.reuse, R23 ;  /* 0x0000005058177224 */ /* 0x080fe200078e0217 */
[----:B------:R-:W-:Y:S01]  /*69c0*/  SHF.R.S32.HI R83, RZ, 0x18, R130 ;  /* 0x00000018ff537819 */ /* 0x000fe20000011482 */
[-C--:B------:R-:W-:Y:S01]  /*69d0*/  IMAD R20, R81, R80.reuse, R20 ;  /* 0x0000005051147224 */ /* 0x080fe200078e0214 */
[----:B------:R-:W-:Y:S01]  /*69e0*/  SHF.R.S32.HI R89, RZ, 0x18, R89 ;  /* 0x00000018ff597819 */ /* 0x000fe20000011459 */
[-C--:B------:R-:W-:Y:S01]  /*69f0*/  IMAD R21, R82, R80.reuse, R21 ;  /* 0x0000005052157224 */ /* 0x080fe200078e0215 */
[----:B------:R-:W-:Y:S01]  /*6a00*/  MOV R81, R129 ;  /* 0x0000008100517202 */ /* 0x000fe20000000f00 */
[-C--:B------:R-:W-:Y:S01]  /*6a10*/  IMAD R22, R83, R80.reuse, R22 ;  /* 0x0000005053167224 */ /* 0x080fe200078e0216 */
[----:B------:R-:W-:Y:S01]  /*6a20*/  SHF.L.U32 R127, R90, 0x8, RZ ;  /* 0x000000085a7f7819 */ /* 0x000fe200000006ff */
[-C--:B------:R-:W-:Y:S01]  /*6a30*/  IMAD R27, R89, R80.reuse, R27 ;  /* 0x00000050591b7224 */ /* 0x080fe200078e021b */
[----:B------:R-:W-:Y:S01]  /*6a40*/  SHF.R.S32.HI R82, RZ, 0x18, R128 ;  /* 0x00000018ff527819 */ /* 0x000fe20000011480 */
[----:B------:R-:W-:Y:S01]  /*6a50*/  IMAD R24, R81, R80, R24 ;  /* 0x0000005051187224 */ /* 0x000fe200078e0218 */
[----:B------:R-:W-:Y:S01]  /*6a60*/  SHF.R.S32.HI R81, RZ, 0x18, R127 ;  /* 0x00000018ff517819 */ /* 0x000fe2000001147f */
[----:B------:R-:W-:Y:S01]  /*6a70*/  IMAD R28, R78, R32, RZ ;  /* 0x000000204e1c7224 */ /* 0x000fe200078e02ff */
[----:B------:R-:W-:Y:S01]  /*6a80*/  SHF.R.S32.HI R90, RZ, 0x18, R90 ;  /* 0x00000018ff5a7819 */ /* 0x000fe2000001145a */
[----:B------:R-:W-:Y:S01]  /*6a90*/  IMAD R25, R82, R80, R25 ;  /* 0x0000005052197224 */ /* 0x000fe200078e0219 */
[----:B------:R-:W-:Y:S01]  /*6aa0*/  MOV R83, R126 ;  /* 0x0000007e00537202 */ /* 0x000fe20000000f00 */
[-C--:B------:R-:W-:Y:S01]  /*6ab0*/  IMAD R26, R81, R80.reuse, R26 ;  /* 0x00000050511a7224 */ /* 0x080fe200078e021a */
[----:B------:R-:W-:Y:S01]  /*6ac0*/  SHF.L.U32 R124, R91, 0x8, RZ ;  /* 0x000000085b7c7819 */ /* 0x000fe200000006ff */
[----:B------:R-:W-:Y:S01]  /*6ad0*/  IMAD R29, R78, R33, RZ ;  /* 0x000000214e1d7224 */ /* 0x000fe200078e02ff */
[----:B------:R-:W-:Y:S01]  /*6ae0*/  SHF.R.S32.HI R82, RZ, 0x18, R125 ;  /* 0x00000018ff527819 */ /* 0x000fe2000001147d */
[----:B------:R-:W-:Y:S01]  /*6af0*/  IMAD R31, R90, R80, R31 ;  /* 0x000000505a1f7224 */ /* 0x000fe200078e021f */
[----:B------:R-:W-:Y:S01]  /*6b00*/  SHF.R.S32.HI R85, RZ, 0x18, R124 ;  /* 0x00000018ff557819 */ /* 0x000fe2000001147c */
[C---:B------:R-:W-:Y:S01]  /*6b10*/  IMAD R30, R78.reuse, R34, RZ ;  /* 0x000000224e1e7224 */ /* 0x040fe200078e02ff */
[----:B------:R-:W-:Y:S01]  /*6b20*/  I2IP.S8.S32.SAT R151, R5, R4, R151 ;  /* 0x0000000405977239 */ /* 0x000fe20000001497 */
[----:B------:R-:W-:Y:S01]  /*6b30*/  IMAD R28, R83, R80, R28 ;  /* 0x00000050531c7224 */ /* 0x000fe200078e021c */
[----:B------:R-:W-:Y:S01]  /*6b40*/  SHF.R.S32.HI R91, RZ, 0x18, R91 ;  /* 0x00000018ff5b7819 */ /* 0x000fe2000001145b */
[----:B------:R-:W-:Y:S01]  /*6b50*/  IMAD R35, R78, R35, RZ ;  /* 0x000000234e237224 */ /* 0x000fe200078e02ff */
[----:B------:R-:W-:Y:S01]  /*6b60*/  I2IP.S8.S32.SAT R160, R23, R18, RZ ;  /* 0x0000001217a07239 */ /* 0x000fe200000014ff */
[----:B------:R-:W-:Y:S01]  /*6b70*/  IMAD R29, R82, R80, R29 ;  /* 0x00000050521d7224 */ /* 0x000fe200078e021d */
[----:B------:R3:W-:Y:S01]  /*6b80*/  STS.128 [R179+UR43+0x2200], R148 ;  /* 0x00220094b3007988 */ /* 0x0007e20008000c2b */
[----:B------:R-:W-:Y:S01]  /*6b90*/  IMAD R32, R78, R36, RZ ;  /* 0x000000244e207224 */ /* 0x000fe200078e02ff */
[----:B------:R-:W-:Y:S01]  /*6ba0*/  I2IP.S8.S32.SAT R160, R17, R16, R160 ;  /* 0x0000001011a07239 */ /* 0x000fe200000014a0 */
[----:B------:R-:W-:Y:S01]  /*6bb0*/  IMAD R30, R85, R80, R30 ;  /* 0x00000050551e7224 */ /* 0x000fe200078e021e */
[----:B------:R-:W-:Y:S01]  /*6bc0*/  I2IP.S8.S32.SAT R161, R27, R22, RZ ;  /* 0x000000161ba17239 */ /* 0x000fe200000014ff */
[----:B------:R-:W-:Y:S01]  /*6bd0*/  IMAD.MOV.U32 R81, RZ, RZ, R123 ;  /* 0x000000ffff517224 */ /* 0x000fe200078e007b */
[----:B------:R-:W-:Y:S01]  /*6be0*/  SHF.L.U32 R121, R92, 0x8, RZ ;  /* 0x000000085c797819 */ /* 0x000fe200000006ff */
[----:B------:R-:W-:Y:S01]  /*6bf0*/  IMAD R35, R91, R80, R35 ;  /* 0x000000505b237224 */ /* 0x000fe200078e0223 */
[----:B------:R-:W-:Y:S01]  /*6c00*/  SHF.R.S32.HI R82, RZ, 0x18, R122 ;  /* 0x00000018ff527819 */ /* 0x000fe2000001147a */
[C---:B------:R-:W-:Y:S01]  /*6c10*/  IMAD R33, R78.reuse, R37, RZ ;  /* 0x000000254e217224 */ /* 0x040fe200078e02ff */
[----:B------:R-:W-:Y:S01]  /*6c20*/  I2IP.S8.S32.SAT R161, R21, R20, R161 ;  /* 0x0000001415a17239 */ /* 0x000fe200000014a1 */
[----:B------:R-:W-:Y:S01]  /*6c30*/  IMAD R32, R81, R80, R32 ;  /* 0x0000005051207224 */ /* 0x000fe200078e0220 */
[----:B------:R-:W-:Y:S01]  /*6c40*/  SHF.R.S32.HI R81, RZ, 0x18, R121 ;  /* 0x00000018ff517819 */ /* 0x000fe20000011479 */
[C---:B------:R-:W-:Y:S01]  /*6c50*/  IMAD R34, R78.reuse, R38, RZ ;  /* 0x000000264e227224 */ /* 0x040fe200078e02ff */
[----:B------:R-:W-:Y:S01]  /*6c60*/  SHF.R.S32.HI R92, RZ, 0x18, R92 ;  /* 0x00000018ff5c7819 */ /* 0x000fe2000001145c */
[----:B------:R-:W-:Y:S01]  /*6c70*/  IMAD R39, R78, R39, RZ ;  /* 0x000000274e277224 */ /* 0x000fe200078e02ff */
[----:B------:R-:W-:Y:S01]  /*6c80*/  I2IP.S8.S32.SAT R162, R31, R26, RZ ;  /* 0x0000001a1fa27239 */ /* 0x000fe200000014ff */
[----:B------:R-:W-:Y:S01]  /*6c90*/  IMAD R33, R82, R80, R33 ;  /* 0x0000005052217224 */ /* 0x000fe200078e0221 */
[----:B------:R-:W-:Y:S01]  /*6ca0*/  MOV R83, R120 ;  /* 0x0000007800537202 */ /* 0x000fe20000000f00 */
[C---:B------:R-:W-:Y:S01]  /*6cb0*/  IMAD R36, R78.reuse, R40, RZ ;  /* 0x000000284e247224 */ /* 0x040fe200078e02ff */
[----:B------:R-:W-:Y:S01]  /*6cc0*/  I2IP.S8.S32.SAT R162, R25, R24, R162 ;  /* 0x0000001819a27239 */ /* 0x000fe200000014a2 */
[----:B------:R-:W-:Y:S01]  /*6cd0*/  IMAD R34, R81, R80, R34 ;  /* 0x0000005051227224 */ /* 0x000fe200078e0222 */
[----:B------:R-:W-:Y:S01]  /*6ce0*/  SHF.R.S32.HI R82, RZ, 0x18, R119 ;  /* 0x00000018ff527819 */ /* 0x000fe20000011477 */
[----:B------:R-:W-:Y:S01]  /*6cf0*/  IMAD R37, R78, R41, RZ ;  /* 0x000000294e257224 */ /* 0x000fe200078e02ff */
[----:B------:R-:W-:Y:S01]  /*6d00*/  I2IP.S8.S32.SAT R163, R35, R30, RZ ;  /* 0x0000001e23a37239 */ /* 0x000fe200000014ff */
[----:B------:R-:W-:Y:S01]  /*6d10*/  IMAD R39, R92, R80, R39 ;  /* 0x000000505c277224 */ /* 0x000fe200078e0227 */
[----:B------:R-:W-:Y:S01]  /*6d20*/  SHF.R.S32.HI R85, RZ, 0x18, R118 ;  /* 0x00000018ff557819 */ /* 0x000fe20000011476 */
[C---:B------:R-:W-:Y:S01]  /*6d30*/  IMAD R38, R78.reuse, R42, RZ ;  /* 0x0000002a4e267224 */ /* 0x040fe200078e02ff */
[----:B------:R-:W-:Y:S01]  /*6d40*/  I2IP.S8.S32.SAT R163, R29, R28, R163 ;  /* 0x0000001c1da37239 */ /* 0x000fe200000014a3 */
[----:B------:R-:W-:Y:S01]  /*6d50*/  IMAD R36, R83, R80, R36 ;  /* 0x0000005053247224 */ /* 0x000fe200078e0224 */
[----:B------:R-:W-:Y:S01]  /*6d60*/  I2IP.S8.S32.SAT R168, R39, R34, RZ ;  /* 0x0000002227a87239 */ /* 0x000fe200000014ff */
[----:B------:R-:W-:Y:S01]  /*6d70*/  IMAD R43, R78, R43, RZ ;  /* 0x0000002b4e2b7224 */ /* 0x000fe200078e02ff */
[----:B------:R-:W-:Y:S01]  /*6d80*/  MOV R81, R117 ;  /* 0x0000007500517202 */ /* 0x000fe20000000f00 */
[----:B------:R-:W-:Y:S01]  /*6d90*/  IMAD R37, R82, R80, R37 ;  /* 0x0000005052257224 */ /* 0x000fe200078e0225 */
[----:B------:R3:W-:Y:S01]  /*6da0*/  STS.128 [R178+0x2200], R160 ;  /* 0x002200a0b2007388 */ /* 0x0007e20000000c00 */
[----:B------:R-:W-:Y:S01]  /*6db0*/  IMAD R40, R78, R44, RZ ;  /* 0x0000002c4e287224 */ /* 0x000fe200078e02ff */
[----:B------:R-:W-:Y:S01]  /*6dc0*/  I2IP.S8.S32.SAT R168, R33, R32, R168 ;  /* 0x0000002021a87239 */ /* 0x000fe200000014a8 */
[-C--:B------:R-:W-:Y:S01]  /*6dd0*/  IMAD R38, R85, R80.reuse, R38 ;  /* 0x0000005055267224 */ /* 0x080fe200078e0226 */
[----:B------:R-:W-:Y:S01]  /*6de0*/  SHF.L.U32 R112, R94, 0x8, RZ ;  /* 0x000000085e707819 */ /* 0x000fe200000006ff */
[-C--:B------:R-:W-:Y:S01]  /*6df0*/  IMAD R43, R93, R80.reuse, R43 ;  /* 0x000000505d2b7224 */ /* 0x080fe200078e022b */
[----:B------:R-:W-:Y:S01]  /*6e00*/  SHF.R.S32.HI R82, RZ, 0x18, R115 ;  /* 0x00000018ff527819 */ /* 0x000fe20000011473 */
[C---:B------:R-:W-:Y:S01]  /*6e10*/  IMAD R41, R78.reuse, R45, RZ ;  /* 0x0000002d4e297224 */ /* 0x040fe200078e02ff */
[----:B------:R-:W-:Y:S01]  /*6e20*/  MOV R83, R111 ;  /* 0x0000006f00537202 */ /* 0x000fe20000000f00 */
[----:B------:R-:W-:Y:S01]  /*6e30*/  IMAD R40, R81, R80, R40 ;  /* 0x0000005051287224 */ /* 0x000fe200078e0228 */
[----:B------:R-:W-:Y:S01]  /*6e40*/  SHF.R.S32.HI R81, RZ, 0x18, R112 ;  /* 0x00000018ff517819 */ /* 0x000fe20000011470 */
[C---:B------:R-:W-:Y:S01]  /*6e50*/  IMAD R42, R78.reuse, R46, RZ ;  /* 0x0000002e4e2a7224 */ /* 0x040fe200078e02ff */
[----:B------:R-:W-:Y:S01]  /*6e60*/  SHF.R.S32.HI R94, RZ, 0x18, R94 ;  /* 0x00000018ff5e7819 */ /* 0x000fe2000001145e */
[----:B------:R-:W-:Y:S01]  /*6e70*/  IMAD R47, R78, R47, RZ ;  /* 0x0000002f4e2f7224 */ /* 0x000fe200078e02ff */
[----:B------:R-:W-:Y:S01]  /*6e80*/  I2IP.S8.S32.SAT R169, R43, R38, RZ ;  /* 0x000000262ba97239 */ /* 0x000fe200000014ff */
[----:B------:R-:W-:Y:S01]  /*6e90*/  IMAD R41, R82, R80, R41 ;  /* 0x0000005052297224 */ /* 0x000fe200078e0229 */
[----:B------:R-:W-:Y:S01]  /*6ea0*/  SHF.L.U32 R109, R95, 0x8, RZ ;  /* 0x000000085f6d7819 */ /* 0x000fe200000006ff */
[C---:B------:R-:W-:Y:S01]  /*6eb0*/  IMAD R44, R78.reuse, R48, RZ ;  /* 0x000000304e2c7224 */ /* 0x040fe200078e02ff */
[----:B------:R-:W-:Y:S01]  /*6ec0*/  I2IP.S8.S32.SAT R169, R37, R36, R169 ;  /* 0x0000002425a97239 */ /* 0x000fe200000014a9 */
[----:B------:R-:W-:Y:S01]  /*6ed0*/  IMAD R42, R81, R80, R42 ;  /* 0x00000050512a7224 */ /* 0x000fe200078e022a */
[----:B------:R-:W-:Y:S01]  /*6ee0*/  SHF.R.S32.HI R82, RZ, 0x18, R110 ;  /* 0x00000018ff527819 */ /* 0x000fe2000001146e */
[----:B------:R-:W-:Y:S01]  /*6ef0*/  IMAD R45, R78, R49, RZ ;  /* 0x000000314e2d7224 */ /* 0x000fe200078e02ff */
[----:B------:R-:W-:Y:S01]  /*6f00*/  MOV R81, R116 ;  /* 0x0000007400517202 */ /* 0x000fe20000000f00 */
[----:B------:R-:W-:Y:S01]  /*6f10*/  IMAD R47, R94, R80, R47 ;  /* 0x000000505e2f7224 */ /* 0x000fe200078e022f */
[----:B------:R-:W-:Y:S01]  /*6f20*/  SHF.R.S32.HI R85, RZ, 0x18, R109 ;  /* 0x00000018ff557819 */ /* 0x000fe2000001146d */
[C---:B------:R-:W-:Y:S01]  /*6f30*/  IMAD R46, R78.reuse, R50, RZ ;  /* 0x000000324e2e7224 */ /* 0x040fe200078e02ff */
[----:B------:R-:W-:Y:S01]  /*6f40*/  SHF.R.S32.HI R95, RZ, 0x18, R95 ;  /* 0x00000018ff5f7819 */ /* 0x000fe2000001145f */
[----:B------:R-:W-:Y:S01]  /*6f50*/  IMAD R44, R83, R80, R44 ;  /* 0x00000050532c7224 */ /* 0x000fe200078e022c */
[----:B------:R-:W-:Y:S01]  /*6f60*/  I2IP.S8.S32.SAT R170, R47, R42, RZ ;  /* 0x0000002a2faa7239 */ /* 0x000fe200000014ff */
[----:B------:R-:W-:Y:S01]  /*6f70*/  IMAD R51, R78, R51, RZ ;  /* 0x000000334e337224 */ /* 0x000fe200078e02ff */
[----:B------:R-:W-:Y:S01]  /*6f80*/  SHF.L.U32 R113, R96, 0x8, RZ ;  /* 0x0000000860717819 */ /* 0x000fe200000006ff */
[----:B------:R-:W-:Y:S01]  /*6f90*/  IMAD R45, R82, R80, R45 ;  /* 0x00000050522d7224 */ /* 0x000fe200078e022d */
[----:B------:R-:W-:Y:S01]  /*6fa0*/  I2IP.S8.S32.SAT R170, R41, R40, R170 ;  /* 0x0000002829aa7239 */ /* 0x000fe200000014aa */
[C---:B------:R-:W-:Y:S01]  /*6fb0*/  IMAD R48, R78.reuse, R52, RZ ;  /* 0x000000344e307224 */ /* 0x040fe200078e02ff */
[----:B------:R-:W-:Y:S01]  /*6fc0*/  SHF.R.S32.HI R82, RZ, 0x18, R114 ;  /* 0x00000018ff527819 */ /* 0x000fe20000011472 */
[-C--:B------:R-:W-:Y:S01]  /*6fd0*/  IMAD R46, R85, R80.reuse, R46 ;  /* 0x00000050552e7224 */ /* 0x080fe200078e022e */
[----:B------:R-:W-:Y:S01]  /*6fe0*/  SHF.R.S32.HI R83, RZ, 0x18, R113 ;  /* 0x00000018ff537819 */ /* 0x000fe20000011471 */
[C---:B------:R-:W-:Y:S01]  /*6ff0*/  IMAD R49, R78.reuse, R53, RZ ;  /* 0x000000354e317224 */ /* 0x040fe200078e02ff */
[----:B------:R-:W-:Y:S01]  /*7000*/  SHF.R.S32.HI R96, RZ, 0x18, R97 ;  /* 0x00000018ff607819 */ /* 0x000fe20000011461 */
[----:B------:R-:W-:Y:S01]  /*7010*/  IMAD R51, R95, R80, R51 ;  /* 0x000000505f337224 */ /* 0x000fe200078e0233 */
[----:B------:R-:W-:Y:S01]  /*7020*/  SHF.L.U32 R106, R97, 0x8, RZ ;  /* 0x00000008616a7819 */ /* 0x000fe200000006ff */
[C---:B------:R-:W-:Y:S01]  /*7030*/  IMAD R50, R78.reuse, R54, RZ ;  /* 0x000000364e327224 */ /* 0x040fe200078e02ff */
[----:B------:R-:W-:Y:S01]  /*7040*/  SHF.R.S32.HI R97, RZ, 0x18, R98 ;  /* 0x00000018ff617819 */ /* 0x000fe20000011462 */
[----:B------:R-:W-:Y:S01]  /*7050*/  IMAD R48, R81, R80, R48 ;  /* 0x0000005051307224 */ /* 0x000fe200078e0230 */
[----:B------:R-:W-:Y:S01]  /*7060*/  I2IP.S8.S32.SAT R171, R51, R46, RZ ;  /* 0x0000002e33ab7239 */ /* 0x000fe200000014ff */
[----:B------:R-:W-:Y:S01]  /*7070*/  IMAD R55, R78, R55, RZ ;  /* 0x000000374e377224 */ /* 0x000fe200078e02ff */
[----:B------:R-:W-:Y:S01]  /*7080*/  SHF.R.S32.HI R98, RZ, 0x18, R99 ;  /* 0x00000018ff627819 */ /* 0x000fe20000011463 */
[----:B------:R-:W-:Y:S01]  /*7090*/  IMAD R49, R82, R80, R49 ;  /* 0x0000005052317224 */ /* 0x000fe200078e0231 */
[----:B------:R-:W-:Y:S01]  /*70a0*/  I2IP.S8.S32.SAT R171, R45, R44, R171 ;  /* 0x0000002c2dab7239 */ /* 0x000fe200000014ab */
[C---:B------:R-:W-:Y:S01]  /*70b0*/  IMAD R52, R78.reuse, R56, RZ ;  /* 0x000000384e347224 */ /* 0x040fe200078e02ff */
[----:B------:R-:W-:Y:S01]  /*70c0*/  SHF.R.S32.HI R82, RZ, 0x18, R107 ;  /* 0x00000018ff527819 */ /* 0x000fe2000001146b */
[-C--:B------:R-:W-:Y:S01]  /*70d0*/  IMAD R50, R83, R80.reuse, R50 ;  /* 0x0000005053327224 */ /* 0x080fe200078e0232 */
[----:B------:R-:W-:Y:S01]  /*70e0*/  SHF.R.S32.HI R83, RZ, 0x18, R106 ;  /* 0x00000018ff537819 */ /* 0x000fe2000001146a */
[----:B------:R-:W-:Y:S01]  /*70f0*/  IMAD.MOV.U32 R81, RZ, RZ, R108 ;  /* 0x000000ffff517224 */ /* 0x000fe200078e006c */
[----:B------:R3:W-:Y:S01]  /*7100*/  STS.128 [R177+0x2200], R168 ;  /* 0x002200a8b1007388 */ /* 0x0007e20000000c00 */
[----:B------:R-:W-:Y:S01]  /*7110*/  IMAD R53, R78, R57, RZ ;  /* 0x000000394e357224 */ /* 0x000fe200078e02ff */
[----:B------:R-:W-:Y:S01]  /*7120*/  SHF.L.U32 R100, R99, 0x8, RZ ;  /* 0x0000000863647819 */ /* 0x000fe200000006ff */
[----:B------:R-:W-:Y:S01]  /*7130*/  IMAD R55, R84, R80, R55 ;  /* 0x0000005054377224 */ /* 0x000fe200078e0237 */
[----:B-1----:R-:W-:Y:S01]  /*7140*/  IADD3 R187, PT, PT, R76, 0x1, RZ ;  /* 0x000000014cbb7810 */ /* 0x002fe20007ffe0ff */
[C---:B------:R-:W-:Y:S01]  /*7150*/  IMAD R54, R78.reuse, R58, RZ ;  /* 0x0000003a4e367224 */ /* 0x040fe200078e02ff */
[----:B------:R-:W-:Y:S01]  /*7160*/  SHF.R.S32.HI R85, RZ, 0x18, R100 ;  /* 0x00000018ff557819 */ /* 0x000fe20000011464 */
[----:B------:R-:W-:Y:S01]  /*7170*/  IMAD R52, R81, R80, R52 ;  /* 0x0000005051347224 */ /* 0x000fe200078e0234 */
[----:B------:R-:W-:Y:S01]  /*7180*/  I2IP.S8.S32.SAT R192, R55, R50, RZ ;  /* 0x0000003237c07239 */ /* 0x000fe200000014ff */
[----:B------:R-:W-:Y:S01]  /*7190*/  IMAD R59, R78, R59, RZ ;  /* 0x0000003b4e3b7224 */ /* 0x000fe200078e02ff */
[----:B------:R-:W-:Y:S01]  /*71a0*/  MOV R81, R105 ;  /* 0x0000006900517202 */ /* 0x000fe20000000f00 */
[----:B------:R-:W-:Y:S01]  /*71b0*/  IMAD R53, R82, R80, R53 ;  /* 0x0000005052357224 */ /* 0x000fe200078e0235 */
[----:B------:R-:W-:Y:S01]  /*71c0*/  I2IP.S8.S32.SAT R192, R49, R48, R192 ;  /* 0x0000003031c07239 */ /* 0x000fe200000014c0 */
[----:B------:R-:W-:Y:S01]  /*71d0*/  IMAD R56, R78, R60, RZ ;  /* 0x0000003c4e387224 */ /* 0x000fe200078e02ff */
[----:B------:R-:W-:Y:S01]  /*71e0*/  SHF.R.S32.HI R82, RZ, 0x18, R104 ;  /* 0x00000018ff527819 */ /* 0x000fe20000011468 */
[----:B------:R-:W-:Y:S01]  /*71f0*/  IMAD R54, R83, R80, R54 ;  /* 0x0000005053367224 */ /* 0x000fe200078e0236 */
[----:B------:R-:W-:Y:S01]  /*7200*/  MOV R83, R102 ;  /* 0x0000006600537202 */ /* 0x000fe20000000f00 */
[-C--:B------:R-:W-:Y:S02]  /*7210*/  IMAD R59, R96, R80.reuse, R59 ;  /* 0x00000050603b7224 */ /* 0x080fe400078e023b */
[C---:B------:R-:W-:Y:S02]  /*7220*/  IMAD R57, R78.reuse, R61, RZ ;  /* 0x0000003d4e397224 */ /* 0x040fe400078e02ff */
[----:B------:R-:W-:Y:S01]  /*7230*/  IMAD R56, R81, R80, R56 ;  /* 0x0000005051387224 */ /* 0x000fe200078e0238 */
[----:B------:R-:W-:Y:S01]  /*7240*/  SHF.R.S32.HI R81, RZ, 0x18, R103 ;  /* 0x00000018ff517819 */ /* 0x000fe20000011467 */
[C---:B------:R-:W-:Y:S01]  /*7250*/  IMAD R58, R78.reuse, R62, RZ ;  /* 0x0000003e4e3a7224 */ /* 0x040fe200078e02ff */
[----:B------:R-:W-:Y:S01]  /*7260*/  I2IP.S8.S32.SAT R193, R59, R54, RZ ;  /* 0x000000363bc17239 */ /* 0x000fe200000014ff */
[----:B------:R-:W-:Y:S02]  /*7270*/  IMAD R63, R78, R63, RZ ;  /* 0x0000003f4e3f7224 */ /* 0x000fe400078e02ff */
[----:B------:R-:W-:Y:S01]  /*7280*/  IMAD R57, R82, R80, R57 ;  /* 0x0000005052397224 */ /* 0x000fe200078e0239 */
[----:B------:R-:W-:Y:S01]  /*7290*/  SHF.R.S32.HI R82, RZ, 0x18, R101 ;  /* 0x00000018ff527819 */ /* 0x000fe20000011465 */
[C---:B------:R-:W-:Y:S01]  /*72a0*/  IMAD R60, R78.reuse, R64, RZ ;  /* 0x000000404e3c7224 */ /* 0x040fe200078e02ff */
[----:B------:R-:W-:Y:S01]  /*72b0*/  I2IP.S8.S32.SAT R193, R53, R52, R193 ;  /* 0x0000003435c17239 */ /* 0x000fe200000014c1 */
[-C--:B------:R-:W-:Y:S02]  /*72c0*/  IMAD R58, R81, R80.reuse, R58 ;  /* 0x00000050513a7224 */ /* 0x080fe400078e023a */
[C---:B------:R-:W-:Y:S02]  /*72d0*/  IMAD R61, R78.reuse, R65, RZ ;  /* 0x000000414e3d7224 */ /* 0x040fe400078e02ff */
[-C--:B------:R-:W-:Y:S02]  /*72e0*/  IMAD R63, R97, R80.reuse, R63 ;  /* 0x00000050613f7224 */ /* 0x080fe400078e023f */
[----:B------:R-:W-:Y:S02]  /*72f0*/  IMAD R60, R83, R80, R60 ;  /* 0x00000050533c7224 */ /* 0x000fe400078e023c */
[----:B------:R-:W-:Y:S01]  /*7300*/  IMAD R62, R78, R66, RZ ;  /* 0x000000424e3e7224 */ /* 0x000fe200078e02ff */
[----:B------:R-:W-:Y:S01]  /*7310*/  I2IP.S8.S32.SAT R194, R63, R58, RZ ;  /* 0x0000003a3fc27239 */ /* 0x000fe200000014ff */
[----:B------:R-:W-:Y:S02]  /*7320*/  IMAD R61, R82, R80, R61 ;  /* 0x00000050523d7224 */ /* 0x000fe400078e023d */
[----:B------:R-:W-:Y:S01]  /*7330*/  IMAD R67, R78, R67, RZ ;  /* 0x000000434e437224 */ /* 0x000fe200078e02ff */
[----:B------:R-:W-:Y:S01]  /*7340*/  I2IP.S8.S32.SAT R194, R57, R56, R194 ;  /* 0x0000003839c27239 */ /* 0x000fe200000014c2 */
[-C--:B------:R-:W-:Y:S02]  /*7350*/  IMAD R62, R85, R80.reuse, R62 ;  /* 0x00000050553e7224 */ /* 0x080fe400078e023e */
[----:B------:R-:W-:Y:S05]  /*7360*/  IMAD R67, R98, R80, R67 ;  /* 0x0000005062437224 */ /* 0x000fea00078e0243 */
[----:B------:R-:W-:Y:S04]  /*7370*/  I2IP.S8.S32.SAT R189, R67, R62, RZ ;  /* 0x0000003e43bd7239 */ /* 0x000fe800000014ff */
[----:B------:R-:W-:Y:S05]  /*7380*/  I2IP.S8.S32.SAT R195, R61, R60, R189 ;  /* 0x0000003c3dc37239 */ /* 0x000fea00000014bd */
[----:B------:R3:W-:Y:S01]  /*7390*/  STS.128 [R176+0x2200], R192 ;  /* 0x002200c0b0007388 */ /* 0x0007e20000000c00 */
[----:B------:R-:W-:Y:S01]  /*73a0*/  @!PT LDS RZ, [RZ] ;  /* 0x00000000fffff984 */ /* 0x000fe20000000800 */
[----:B------:R-:W-:Y:S01]  /*73b0*/  @!PT LDS RZ, [RZ] ;  /* 0x00000000fffff984 */ /* 0x000fe20000000800 */
[----:B------:R-:W-:Y:S01]  /*73c0*/  @!PT LDS RZ, [RZ] ;  /* 0x00000000fffff984 */ /* 0x000fe20000000800 */
[----:B------:R-:W-:Y:S01]  /*73d0*/  @!PT LDS RZ, [RZ] ;  /* 0x00000000fffff984 */ /* 0x000fe20000000800 */
[----:B------:R1:W-:Y:S07]  /*73e0*/  MEMBAR.ALL.CTA ;  /* 0x0000000000007992 */ /* 0x0003ee0000008000 */
[----:B-1----:R-:W1:Y:S02]  /*73f0*/  FENCE.VIEW.ASYNC.S ;  /* 0x00000000000073c6 */ /* 0x002e640000000000 */
[----:B-1----:R-:W-:Y:S06]  /*7400*/  BAR.SYNC.DEFER_BLOCKING 0x1, 0x80 ;  /* 0x0042000000007b1d */ /* 0x002fec0000010000 */
[----:B------:R-:W-:Y:S05]  /*7410*/  @P0 BRA `(.L_x_112) ;  /* 0x0000000000340947 */ /* 0x000fea0003800000 */
[----:B------:R-:W-:Y:S01]  /*7420*/  UIADD3 UR12, UPT, UPT, UR43, 0x2200, URZ ;  /* 0x000022002b0c7890 */ /* 0x000fe2000fffe0ff */
[----:B------:R-:W-:Y:S01]  /*7430*/  R2UR UR9, R166 ;  /* 0x00000000a60972ca */ /* 0x000fe200000e0000 */
[----:B------:R-:W-:Y:S01]  /*7440*/  UIADD3 UR10, UP0, UPT, UR46, 0x680, URZ ;  /* 0x000006802e0a7890 */ /* 0x000fe2000ff1e0ff */
[----:B------:R-:W-:Y:S01]  /*7450*/  R2UR UR8, R165 ;  /* 0x00000000a50872ca */ /* 0x000fe200000e0000 */
[----:B------:R-:W-:Y:S02]  /*7460*/  UMOV UR7, UR36 ;  /* 0x0000002400077c82 */ /* 0x000fe40008000000 */
[----:B------:R-:W-:Y:S01]  /*7470*/  IMAD.U32 R185, RZ, RZ, UR12 ;  /* 0x0000000cffb97e24 */ /* 0x000fe2000f8e00ff */
[----:B------:R-:W-:Y:S04]  /*7480*/  UIADD3.X UR11, UPT, UPT, URZ, UR47, URZ, UP0, !UPT ;  /* 0x0000002fff0b7290 */ /* 0x000fe800087fe4ff */
[----:B------:R-:W-:Y:S03]  /*7490*/  R2UR UR4, R185 ;  /* 0x00000000b90472ca */ /* 0x000fe600000e0000 */
[----:B------:R-:W-:Y:S02]  /*74a0*/  USHF.L.U32 UR5, UR9, 0x6, URZ ;  /* 0x0000000609057899 */ /* 0x000fe400080006ff */
[----:B------:R-:W-:Y:S09]  /*74b0*/  USHF.L.U32 UR6, UR8, 0x7, URZ ;  /* 0x0000000708067899 */ /* 0x000ff200080006ff */
[----:B------:R1:W-:Y:S01]  /*74c0*/  UTMASTG.3D [UR4], [UR10] ;  /* 0x000000040a0073b5 */ /* 0x0003e20008010000 */
[----:B------:R0:W-:Y:S01]  /*74d0*/  UTMACMDFLUSH ;  /* 0x00000000000079b7 */ /* 0x0001e20000000000 */
[----:B-1----:R-:W-:Y:S04]  /*74e0*/  DEPBAR.LE SB0, 0x0 ;  /* 0x000080000000791a */ /* 0x002fe80000000000 */
.L_x_112:
[----:B------:R-:W-:Y:S05]  /*74f0*/  BSYNC.RECONVERGENT B0 ;  /* 0x0000000000007941 */ /* 0x000fea0003800200 */
.L_x_111:
[----:B------:R-:W-:Y:S01]  /*7500*/  BAR.SYNC.DEFER_BLOCKING 0x1, 0x80 ;  /* 0x0042000000007b1d */ /* 0x000fe20000010000 */
[----:B------:R-:W-:Y:S01]  /*7510*/  ISETP.NE.AND P2, PT, R186, RZ, PT ;  /* 0x000000ffba00720c */ /* 0x000fe20003f45270 */
[----:B------:R-:W-:Y:S01]  /*7520*/  IMAD.IADD R166, R75, 0x1, R145 ;  /* 0x000000014ba67824 */ /* 0x000fe200078e0291 */
[----:B------:R-:W-:Y:S01]  /*7530*/  ISETP.NE.AND P0, PT, R188, 0x2, PT ;  /* 0x00000002bc00780c */ /* 0x000fe20003f05270 */
[----:B------:R-:W-:Y:S01]  /*7540*/  IMAD.IADD R165, R77, 0x1, R164 ;  /* 0x000000014da57824 */ /* 0x000fe200078e02a4 */
[----:B------:R-:W-:Y:S02]  /*7550*/  ISETP.NE.AND P1, PT, R187, 0x4, PT ;  /* 0x00000004bb00780c */ /* 0x000fe40003f25270 */
[----:B------:R-:W-:Y:S02]  /*7560*/  SEL R0, RZ, 0x1, P0 ;  /* 0x00000001ff007807 */ /* 0x000fe40000000000 */
[----:B------:R-:W-:Y:S02]  /*7570*/  SEL R3, RZ, 0x1, P1 ;  /* 0x00000001ff037807 */ /* 0x000fe40000800000 */
[----:B------:R-:W-:Y:S02]  /*7580*/  LOP3.LUT R183, R183, R0, RZ, 0x3c, !PT ;  /* 0x00000000b7b77212 */ /* 0x000fe400078e3cff */
[----:B------:R-:W-:Y:S02]  /*7590*/  LOP3.LUT R184, R184, R3, RZ, 0x3c, !PT ;  /* 0x00000003b8b87212 */ /* 0x000fe400078e3cff */
[----:B------:R-:W-:Y:S02]  /*75a0*/  @P2 R2UR UR36, R181 ;  /* 0x00000000b52422ca */ /* 0x000fe400000e0000 */
[----:B------:R-:W-:Y:S02]  /*75b0*/  SEL R188, R188, RZ, P0 ;  /* 0x000000ffbcbc7207 */ /* 0x000fe40000000000 */
[----:B------:R-:W-:Y:S01]  /*75c0*/  SEL R76, R187, RZ, P1 ;  /* 0x000000ffbb4c7207 */ /* 0x000fe20000800000 */
[----:B------:R-:W-:Y:S10]  /*75d0*/  @P2 BRA `(.L_x_113) ;  /* 0xffffffdc00382947 */ /* 0x000ff4000383ffff */
[----:B------:R-:W-:Y:S05]  /*75e0*/  EXIT ;  /* 0x000000000000794d */ /* 0x000fea0003800000 */
.L_x_24:
[----:B--2---:R2:W4:Y:S02]  /*75f0*/  SYNCS.PHASECHK.TRANS64.TRYWAIT P0, [R3+URZ+0xe0], R2 ;  /* 0x0000e002030075a7 */ /* 0x00452400080011ff */
[----:B----4-:R-:W-:Y:S05]  /*7600*/  @!P0 NANOSLEEP.SYNCS 0x989680 ;  /* 0x009896800000895d */ /* 0x010fea0003900000 */
[----:B------:R-:W4:Y:S02]  /*7610*/  @!P0 SYNCS.PHASECHK.TRANS64 P0, [R3+URZ+0xe0], R2 ;  /* 0x0000e002030085a7 */ /* 0x000f2400080010ff */
[----:B----4-:R-:W-:Y:S05]  /*7620*/  @!P0 BRA `(.L_x_24) ;  /* 0xfffffffc00f08947 */ /* 0x010fea000383ffff */
[----:B------:R-:W-:Y:S05]  /*7630*/  BRA `(.L_x_114) ;  /* 0xffffffa000647947 */ /* 0x000fea000383ffff */
.L_x_27:
[----:B-1----:R-:W-:-:S07]  /*7640*/  MOV R2, UR33 ;  /* 0x0000002100027c02 */ /* 0x002fce0008000f00 */
.L_x_115:
[----:B-1----:R1:W2:Y:S02]  /*7650*/  SYNCS.PHASECHK.TRANS64.TRYWAIT P0, [R2+URZ+0x28], R5 ;  /* 0x00002805020075a7 */ /* 0x0022a400080011ff */
[----:B--2---:R-:W-:Y:S05]  /*7660*/  @!P0 NANOSLEEP.SYNCS 0x989680 ;  /* 0x009896800000895d */ /* 0x004fea0003900000 */
[----:B------:R-:W2:Y:S02]  /*7670*/  @!P0 SYNCS.PHASECHK.TRANS64 P0, [R2+URZ+0x28], R5 ;  /* 0x00002805020085a7 */ /* 0x000ea400080010ff */
[----:B--2---:R-:W-:Y:S05]  /*7680*/  @!P0 BRA `(.L_x_115) ;  /* 0xfffffffc00f08947 */ /* 0x004fea000383ffff */
[----:B------:R-:W-:Y:S05]  /*7690*/  BRA `(.L_x_26) ;  /* 0xffffffa000cc7947 */ /* 0x000fea000383ffff */
.L_x_34:
[----:B-1----:R-:W-:-:S07]  /*76a0*/  MOV R2, UR33 ;  /* 0x0000002100027c02 */ /* 0x002fce0008000f00 */
.L_x_116:
[----:B-1----:R1:W2:Y:S02]  /*76b0*/  SYNCS.PHASECHK.TRANS64.TRYWAIT P0, [R2+URZ+0x28], R5 ;  /* 0x00002805020075a7 */ /* 0x0022a400080011ff */
[----:B--2---:R-:W-:Y:S05]  /*76c0*/  @!P0 NANOSLEEP.SYNCS 0x989680 ;  /* 0x009896800000895d */ /* 0x004fea0003900000 */
[----:B------:R-:W2:Y:S02]  /*76d0*/  @!P0 SYNCS.PHASECHK.TRANS64 P0, [R2+URZ+0x28], R5 ;  /* 0x00002805020085a7 */ /* 0x000ea400080010ff */
[----:B--2---:R-:W-:Y:S05]  /*76e0*/  @!P0 BRA `(.L_x_116) ;  /* 0xfffffffc00f08947 */ /* 0x004fea000383ffff */
[----:B------:R-:W-:Y:S05]  /*76f0*/  BRA `(.L_x_33) ;  /* 0xffffffa400b87947 */ /* 0x000fea000383ffff */
.L_x_39:
[----:B-1----:R1:W2:Y:S02]  /*7700*/  SYNCS.PHASECHK.TRANS64.TRYWAIT P0, [R2+URZ+0x70], R3 ;  /* 0x00007003020075a7 */ /* 0x0022a400080011ff */
[----:B--2---:R-:W-:Y:S05]  /*7710*/  @!P0 NANOSLEEP.SYNCS 0x989680 ;  /* 0x009896800000895d */ /* 0x004fea0003900000 */
[----:B------:R-:W2:Y:S02]  /*7720*/  @!P0 SYNCS.PHASECHK.TRANS64 P0, [R2+URZ+0x70], R3 ;  /* 0x00007003020085a7 */ /* 0x000ea400080010ff */
[----:B--2---:R-:W-:Y:S05]  /*7730*/  @!P0 BRA `(.L_x_39) ;  /* 0xfffffffc00f08947 */ /* 0x004fea000383ffff */
[----:B------:R-:W-:Y:S05]  /*7740*/  BRA `(.L_x_117) ;  /* 0xffffffa800847947 */ /* 0x000fea000383ffff */
.L_x_43:
[----:B---3--:R-:W-:-:S07]  /*7750*/  MOV R0, UR5 ;  /* 0x0000000500007c02 */ /* 0x008fce0008000f00 */
.L_x_118:
[----:B-1----:R1:W2:Y:S02]  /*7760*/  SYNCS.PHASECHK.TRANS64.TRYWAIT P0, [R0+URZ], R3 ;  /* 0x00000003000075a7 */ /* 0x0022a400080011ff */
[----:B--2---:R-:W-:Y:S05]  /*7770*/  @!P0 NANOSLEEP.SYNCS 0x989680 ;  /* 0x009896800000895d */ /* 0x004fea0003900000 */
[----:B------:R-:W2:Y:S02]  /*7780*/  @!P0 SYNCS.PHASECHK.TRANS64 P0, [R0+URZ], R3 ;  /* 0x00000003000085a7 */ /* 0x000ea400080010ff */
[----:B--2---:R-:W-:Y:S05]  /*7790*/  @!P0 BRA `(.L_x_118) ;  /* 0xfffffffc00f08947 */ /* 0x004fea000383ffff */
[----:B------:R-:W-:Y:S05]  /*77a0*/  BRA `(.L_x_119) ;  /* 0xffffffac00f47947 */ /* 0x000fea000383ffff */
.L_x_44:
[----:B---3--:R-:W-:-:S07]  /*77b0*/  MOV R0, UR5 ;  /* 0x0000000500007c02 */ /* 0x008fce0008000f00 */
.L_x_120:
[----:B-1----:R1:W2:Y:S02]  /*77c0*/  SYNCS.PHASECHK.TRANS64.TRYWAIT P0, [R0+URZ], R3 ;  /* 0x00000003000075a7 */ /* 0x0022a400080011ff */
[----:B--2---:R-:W-:Y:S05]  /*77d0*/  @!P0 NANOSLEEP.SYNCS 0x989680 ;  /* 0x009896800000895d */ /* 0x004fea0003900000 */
[----:B------:R-:W2:Y:S02]  /*77e0*/  @!P0 SYNCS.PHASECHK.TRANS64 P0, [R0+URZ], R3 ;  /* 0x00000003000085a7 */ /* 0x000ea400080010ff */
[----:B--2---:R-:W-:Y:S05]  /*77f0*/  @!P0 BRA `(.L_x_120) ;  /* 0xfffffffc00f08947 */ /* 0x004fea000383ffff */
[----:B------:R-:W-:Y:S05]  /*7800*/  BRA `(.L_x_121) ;  /* 0xffffffb000007947 */ /* 0x000fea000383ffff */
.L_x_45:
[----:B---3--:R-:W-:-:S07]  /*7810*/  MOV R0, UR5 ;  /* 0x0000000500007c02 */ /* 0x008fce0008000f00 */
.L_x_122:
[----:B-1----:R1:W2:Y:S02]  /*7820*/  SYNCS.PHASECHK.TRANS64.TRYWAIT P0, [R0+URZ], R3 ;  /* 0x00000003000075a7 */ /* 0x0022a400080011ff */
[----:B--2---:R-:W-:Y:S05]  /*7830*/  @!P0 NANOSLEEP.SYNCS 0x989680 ;  /* 0x009896800000895d */ /* 0x004fea0003900000 */
[----:B------:R-:W2:Y:S02]  /*7840*/  @!P0 SYNCS.PHASECHK.TRANS64 P0, [R0+URZ], R3 ;  /* 0x00000003000085a7 */ /* 0x000ea400080010ff */
[----:B--2---:R-:W-:Y:S05]  /*7850*/  @!P0 BRA `(.L_x_122) ;  /* 0xfffffffc00f08947 */ /* 0x004fea000383ffff */
[----:B------:R-:W-:Y:S05]  /*7860*/  BRA `(.L_x_123) ;  /* 0xffffffb0000c7947 */ /* 0x000fea000383ffff */
.L_x_46:
[----:B---3--:R-:W-:-:S07]  /*7870*/  MOV R0, UR5 ;  /* 0x0000000500007c02 */ /* 0x008fce0008000f00 */
.L_x_124:
[----:B-1----:R1:W2:Y:S02]  /*7880*/  SYNCS.PHASECHK.TRANS64.TRYWAIT P0, [R0+URZ], R3 ;  /* 0x00000003000075a7 */ /* 0x0022a400080011ff */
[----:B--2---:R-:W-:Y:S05]  /*7890*/  @!P0 NANOSLEEP.SYNCS 0x989680 ;  /* 0x009896800000895d */ /* 0x004fea0003900000 */
[----:B------:R-:W2:Y:S02]  /*78a0*/  @!P0 SYNCS.PHASECHK.TRANS64 P0, [R0+URZ], R3 ;  /* 0x00000003000085a7 */ /* 0x000ea400080010ff */
[----:B--2---:R-:W-:Y:S05]  /*78b0*/  @!P0 BRA `(.L_x_124) ;  /* 0xfffffffc00f08947 */ /* 0x004fea000383ffff */
[----:B------:R-:W-:Y:S05]  /*78c0*/  BRA `(.L_x_125) ;  /* 0xffffffb000187947 */ /* 0x000fea000383ffff */
.L_x_49:
[----:B-1----:R1:W2:Y:S02]  /*78d0*/  SYNCS.PHASECHK.TRANS64.TRYWAIT P0, [R0+URZ+0xd0], R5 ;  /* 0x0000d005000075a7 */ /* 0x0022a400080011ff */
[----:B--2---:R-:W-:Y:S05]  /*78e0*/  @!P0 NANOSLEEP.SYNCS 0x989680 ;  /* 0x009896800000895d */ /* 0x004fea0003900000 */
[----:B------:R-:W2:Y:S02]  /*78f0*/  @!P0 SYNCS.PHASECHK.TRANS64 P0, [R0+URZ+0xd0], R5 ;  /* 0x0000d005000085a7 */ /* 0x000ea400080010ff */
[----:B--2---:R-:W-:Y:S05]  /*7900*/  @!P0 BRA `(.L_x_49) ;  /* 0xfffffffc00f08947 */ /* 0x004fea000383ffff */
[----:B------:R-:W-:Y:S05]  /*7910*/  BRA `(.L_x_126) ;  /* 0xffffffb000787947 */ /* 0x000fea000383ffff */
.L_x_50:
[----:B------:R-:W-:-:S07]  /*7920*/  MOV R0, UR5 ;  /* 0x0000000500007c02 */ /* 0x000fce0008000f00 */
.L_x_127:
[----:B-1----:R1:W2:Y:S02]  /*7930*/  SYNCS.PHASECHK.TRANS64.TRYWAIT P0, [R0+URZ+0x80], R7 ;  /* 0x00008007000075a7 */ /* 0x0022a400080011ff */
[----:B--2---:R-:W-:Y:S05]  /*7940*/  @!P0 NANOSLEEP.SYNCS 0x989680 ;  /* 0x009896800000895d */ /* 0x004fea0003900000 */
[----:B------:R-:W2:Y:S02]  /*7950*/  @!P0 SYNCS.PHASECHK.TRANS64 P0, [R0+URZ+0x80], R7 ;  /* 0x00008007000085a7 */ /* 0x000ea400080010ff */
[----:B--2---:R-:W-:Y:S05]  /*7960*/  @!P0 BRA `(.L_x_127) ;  /* 0xfffffffc00f08947 */ /* 0x004fea000383ffff */
[----:B------:R-:W-:Y:S05]  /*7970*/  BRA `(.L_x_128) ;  /* 0xffffffb000887947 */ /* 0x000fea000383ffff */
.L_x_51:
[----:B-1----:R1:W2:Y:S02]  /*7980*/  SYNCS.PHASECHK.TRANS64.TRYWAIT P1, [R0+URZ+0x70], R5 ;  /* 0x00007005000075a7 */ /* 0x0022a400080211ff */
[----:B--2---:R-:W-:Y:S05]  /*7990*/  @!P1 NANOSLEEP.SYNCS 0x989680 ;  /* 0x009896800000995d */ /* 0x004fea0003900000 */
[----:B------:R-:W2:Y:S02]  /*79a0*/  @!P1 SYNCS.PHASECHK.TRANS64 P1, [R0+URZ+0x70], R5 ;  /* 0x00007005000095a7 */ /* 0x000ea400080210ff */
[----:B--2---:R-:W-:Y:S05]  /*79b0*/  @!P1 BRA `(.L_x_51) ;  /* 0xfffffffc00f09947 */ /* 0x004fea000383ffff */
[----:B------:R-:W-:Y:S05]  /*79c0*/  BRA `(.L_x_129) ;  /* 0xffffffb000b87947 */ /* 0x000fea000383ffff */
.L_x_54:
[----:B------:R-:W-:-:S07]  /*79d0*/  MOV R0, UR5 ;  /* 0x0000000500007c02 */ /* 0x000fce0008000f00 */
.L_x_130:
[----:B-1----:R1:W2:Y:S02]  /*79e0*/  SYNCS.PHASECHK.TRANS64.TRYWAIT P0, [R0+URZ+0x80], R3 ;  /* 0x00008003000075a7 */ /* 0x0022a400080011ff */
[----:B--2---:R-:W-:Y:S05]  /*79f0*/  @!P0 NANOSLEEP.SYNCS 0x989680 ;  /* 0x009896800000895d */ /* 0x004fea0003900000 */
[----:B------:R-:W2:Y:S02]  /*7a00*/  @!P0 SYNCS.PHASECHK.TRANS64 P0, [R0+URZ+0x80], R3 ;  /* 0x00008003000085a7 */ /* 0x000ea400080010ff */
[----:B--2---:R-:W-:Y:S05]  /*7a10*/  @!P0 BRA `(.L_x_130) ;  /* 0xfffffffc00f08947 */ /* 0x004fea000383ffff */
[----:B------:R-:W-:Y:S05]  /*7a20*/  BRA `(.L_x_53) ;  /* 0xffffffb4000c7947 */ /* 0x000fea000383ffff */
.L_x_63:
[----:B-1----:R-:W-:-:S04]  /*7a30*/  MOV R4, UR6 ;  /* 0x0000000600047c02 */ /* 0x002fc80008000f00 */
[----:B------:R1:W2:Y:S03]  /*7a40*/  SYNCS.PHASECHK.TRANS64.TRYWAIT P0, [R4+URZ+0x8], R5 ;  /* 0x00000805040075a7 */ /* 0x0002a600080011ff */
[----:B--2---:R-:W-:Y:S05]  /*7a50*/  @!P0 NANOSLEEP.SYNCS 0x989680 ;  /* 0x009896800000895d */ /* 0x004fea0003900000 */
[----:B------:R-:W2:Y:S02]  /*7a60*/  @!P0 SYNCS.PHASECHK.TRANS64 P0, [R4+URZ+0x8], R5 ;  /* 0x00000805040085a7 */ /* 0x000ea400080010ff */
[----:B--2---:R-:W-:Y:S05]  /*7a70*/  @!P0 BRA `(.L_x_63) ;  /* 0xfffffffc00ec8947 */ /* 0x004fea000383ffff */
[----:B------:R-:W-:Y:S05]  /*7a80*/  BRA `(.L_x_62) ;  /* 0xffffffb400c07947 */ /* 0x000fea000383ffff */
.L_x_65:
[----:B------:R-:W-:Y:S01]  /*7a90*/  BSSY B0, `(.L_x_131) ;  /* 0x0000006000007945 */ /* 0x000fe20003800000 */
[----:B------:R-:W-:-:S07]  /*7aa0*/  MOV R15, 0xffffffff ;  /* 0xffffffff000f7802 */ /* 0x000fce0000000f00 */
[----:B-1---5:R-:W-:Y:S05]  /*7ab0*/  WARPSYNC.COLLECTIVE R15, `(.L_x_132) ;  /* 0x000000000f0c7348 */ /* 0x022fea0003c00000 */
[----:B------:R-:W-:Y:S02]  /*7ac0*/  ELECT P6, UR79, PT ;  /* 0x00000000004f782f */ /* 0x000fe400038c0000 */
[----:B------:R-:W-:Y:S01]  /*7ad0*/  MOV R14, UR79 ;  /* 0x0000004f000e7c02 */ /* 0x000fe20008000f00 */
[----:B-1---5:R-:W-:Y:S10]  /*7ae0*/  ENDCOLLECTIVE ;  /* 0x000000000000791b */ /* 0x022ff40003800000 */
.L_x_132:
[----:B------:R-:W-:Y:S05]  /*7af0*/  BSYNC B0 ;  /* 0x0000000000007941 */ /* 0x000fea0003800000 */
.L_x_131:
[----:B------:R-:W-:Y:S05]  /*7b00*/  BRA `(.L_x_133) ;  /* 0xffffffb400f07947 */ /* 0x000fea000383ffff */
.L_x_67:
[----:B-1----:R-:W-:-:S04]  /*7b10*/  MOV R2, UR6 ;  /* 0x0000000600027c02 */ /* 0x002fc80008000f00 */
[----:B------:R1:W2:Y:S03]  /*7b20*/  SYNCS.PHASECHK.TRANS64.TRYWAIT P0, [R2+URZ+0x8], R3 ;  /* 0x00000803020075a7 */ /* 0x0002a600080011ff */
[----:B--2---:R-:W-:Y:S05]  /*7b30*/  @!P0 NANOSLEEP.SYNCS 0x989680 ;  /* 0x009896800000895d */ /* 0x004fea0003900000 */
[----:B------:R-:W2:Y:S02]  /*7b40*/  @!P0 SYNCS.PHASECHK.TRANS64 P0, [R2+URZ+0x8], R3 ;  /* 0x00000803020085a7 */ /* 0x000ea400080010ff */
[----:B--2---:R-:W-:Y:S05]  /*7b50*/  @!P0 BRA `(.L_x_67) ;  /* 0xfffffffc00ec8947 */ /* 0x004fea000383ffff */
[----:B------:R-:W-:Y:S05]  /*7b60*/  BRA `(.L_x_66) ;  /* 0xffffffb400f47947 */ /* 0x000fea000383ffff */
.L_x_68:
[----:B-1----:R1:W2:Y:S02]  /*7b70*/  SYNCS.PHASECHK.TRANS64.TRYWAIT P0, [R0+URZ+0x70], R5 ;  /* 0x00007005000075a7 */ /* 0x0022a400080011ff */
[----:B--2---:R-:W-:Y:S05]  /*7b80*/  @!P0 NANOSLEEP.SYNCS 0x989680 ;  /* 0x009896800000895d */ /* 0x004fea0003900000 */
[----:B------:R-:W2:Y:S02]  /*7b90*/  @!P0 SYNCS.PHASECHK.TRANS64 P0, [R0+URZ+0x70], R5 ;  /* 0x00007005000085a7 */ /* 0x000ea400080010ff */
[----:B--2---:R-:W-:Y:S05]  /*7ba0*/  @!P0 BRA `(.L_x_68) ;  /* 0xfffffffc00f08947 */ /* 0x004fea000383ffff */
[----:B------:R-:W-:Y:S05]  /*7bb0*/  BRA `(.L_x_134) ;  /* 0xffffffbc00007947 */ /* 0x000fea000383ffff */
.L_x_70:
[----:B------:R-:W-:-:S07]  /*7bc0*/  MOV R0, UR8 ;  /* 0x0000000800007c02 */ /* 0x000fce0008000f00 */
.L_x_135:
[----:B-1----:R1:W2:Y:S02]  /*7bd0*/  SYNCS.PHASECHK.TRANS64.TRYWAIT P0, [R0+URZ+0xb0], R5 ;  /* 0x0000b005000075a7 */ /* 0x0022a400080011ff */
[----:B--2---:R-:W-:Y:S05]  /*7be0*/  @!P0 NANOSLEEP.SYNCS 0x989680 ;  /* 0x009896800000895d */ /* 0x004fea0003900000 */
[----:B------:R-:W2:Y:S02]  /*7bf0*/  @!P0 SYNCS.PHASECHK.TRANS64 P0, [R0+URZ+0xb0], R5 ;  /* 0x0000b005000085a7 */ /* 0x000ea400080010ff */
[----:B--2---:R-:W-:Y:S05]  /*7c00*/  @!P0 BRA `(.L_x_135) ;  /* 0xfffffffc00f08947 */ /* 0x004fea000383ffff */
[----:B------:R-:W-:Y:S05]  /*7c10*/  BRA `(.L_x_136) ;  /* 0xffffffbc004c7947 */ /* 0x000fea000383ffff */
.L_x_73:
[----:B------:R-:W-:Y:S07]  /*7c20*/  MOV R0, UR14 ;  /* 0x0000000e00007c02 */ /* 0x000fee0008000f00 */
.L_x_137:
[----:B-1----:R1:W2:Y:S02]  /*7c30*/  SYNCS.PHASECHK.TRANS64.TRYWAIT P0, [R0+URZ], R5 ;  /* 0x00000005000075a7 */ /* 0x0022a400080011ff */
[----:B--2---:R-:W-:Y:S05]  /*7c40*/  @!P0 NANOSLEEP.SYNCS 0x989680 ;  /* 0x009896800000895d */ /* 0x004fea0003900000 */
[----:B------:R-:W2:Y:S02]  /*7c50*/  @!P0 SYNCS.PHASECHK.TRANS64 P0, [R0+URZ], R5 ;  /* 0x00000005000085a7 */ /* 0x000ea400080010ff */
[----:B--2---:R-:W-:Y:S05]  /*7c60*/  @!P0 BRA `(.L_x_137) ;  /* 0xfffffffc00f08947 */ /* 0x004fea000383ffff */
[----:B------:R-:W-:Y:S05]  /*7c70*/  BRA `(.L_x_72) ;  /* 0xffffffbc00607947 */ /* 0x000fea000383ffff */
.L_x_77:
[----:B-1----:R-:W-:-:S07]  /*7c80*/  MOV R0, UR8 ;  /* 0x0000000800007c02 */ /* 0x002fce0008000f00 */
.L_x_138:
[----:B-1----:R1:W2:Y:S02]  /*7c90*/  SYNCS.PHASECHK.TRANS64.TRYWAIT P0, [R0+URZ], R3 ;  /* 0x00000003000075a7 */ /* 0x0022a400080011ff */
[----:B--2---:R-:W-:Y:S05]  /*7ca0*/  @!P0 NANOSLEEP.SYNCS 0x989680 ;  /* 0x009896800000895d */ /* 0x004fea0003900000 */
[----:B------:R-:W2:Y:S02]  /*7cb0*/  @!P0 SYNCS.PHASECHK.TRANS64 P0, [R0+URZ], R3 ;  /* 0x00000003000085a7 */ /* 0x000ea400080010ff */
[----:B--2---:R-:W-:Y:S05]  /*7cc0*/  @!P0 BRA `(.L_x_138) ;  /* 0xfffffffc00f08947 */ /* 0x004fea000383ffff */
[----:B------:R-:W-:Y:S05]  /*7cd0*/  BRA `(.L_x_139) ;  /* 0xffffffc000a47947 */ /* 0x000fea000383ffff */
.L_x_78:
[----:B------:R-:W-:-:S07]  /*7ce0*/  MOV R0, UR8 ;  /* 0x0000000800007c02 */ /* 0x000fce0008000f00 */
.L_x_140:
[----:B-1----:R1:W2:Y:S02]  /*7cf0*/  SYNCS.PHASECHK.TRANS64.TRYWAIT P0, [R0+URZ], R3 ;  /* 0x00000003000075a7 */ /* 0x0022a400080011ff */
[----:B--2---:R-:W-:Y:S05]  /*7d00*/  @!P0 NANOSLEEP.SYNCS 0x989680 ;  /* 0x009896800000895d */ /* 0x004fea0003900000 */
[----:B------:R-:W2:Y:S02]  /*7d10*/  @!P0 SYNCS.PHASECHK.TRANS64 P0, [R0+URZ], R3 ;  /* 0x00000003000085a7 */ /* 0x000ea400080010ff */
[----:B--2---:R-:W-:Y:S05]  /*7d20*/  @!P0 BRA `(.L_x_140) ;  /* 0xfffffffc00f08947 */ /* 0x004fea000383ffff */
[----:B------:R-:W-:Y:S05]  /*7d30*/  BRA `(.L_x_141) ;  /* 0xffffffc000b07947 */ /* 0x000fea000383ffff */
.L_x_79:
[----:B------:R-:W-:-:S07]  /*7d40*/  MOV R0, UR8 ;  /* 0x0000000800007c02 */ /* 0x000fce0008000f00 */
.L_x_142:
[----:B-1----:R1:W2:Y:S02]  /*7d50*/  SYNCS.PHASECHK.TRANS64.TRYWAIT P0, [R0+URZ], R3 ;  /* 0x00000003000075a7 */ /* 0x0022a400080011ff */
[----:B--2---:R-:W-:Y:S05]  /*7d60*/  @!P0 NANOSLEEP.SYNCS 0x989680 ;  /* 0x009896800000895d */ /* 0x004fea0003900000 */
[----:B------:R-:W2:Y:S02]  /*7d70*/  @!P0 SYNCS.PHASECHK.TRANS64 P0, [R0+URZ], R3 ;  /* 0x00000003000085a7 */ /* 0x000ea400080010ff */
[----:B--2---:R-:W-:Y:S05]  /*7d80*/  @!P0 BRA `(.L_x_142) ;  /* 0xfffffffc00f08947 */ /* 0x004fea000383ffff */
[----:B------:R-:W-:Y:S05]  /*7d90*/  BRA `(.L_x_143) ;  /* 0xffffffc000bc7947 */ /* 0x000fea000383ffff */
.L_x_82:
[----:B------:R-:W-:-:S07]  /*7da0*/  MOV R0, UR7 ;  /* 0x0000000700007c02 */ /* 0x000fce0008000f00 */
.L_x_144:
[----:B-1----:R1:W2:Y:S02]  /*7db0*/  SYNCS.PHASECHK.TRANS64.TRYWAIT P1, [R0+URZ+0xf0], R3 ;  /* 0x0000f003000075a7 */ /* 0x0022a400080211ff */
[----:B--2---:R-:W-:Y:S05]  /*7dc0*/  @!P1 NANOSLEEP.SYNCS 0x989680 ;  /* 0x009896800000995d */ /* 0x004fea0003900000 */
[----:B------:R-:W2:Y:S02]  /*7dd0*/  @!P1 SYNCS.PHASECHK.TRANS64 P1, [R0+URZ+0xf0], R3 ;  /* 0x0000f003000095a7 */ /* 0x000ea400080210ff */
[----:B--2---:R-:W-:Y:S05]  /*7de0*/  @!P1 BRA `(.L_x_144) ;  /* 0xfffffffc00f09947 */ /* 0x004fea000383ffff */
[----:B------:R-:W-:Y:S05]  /*7df0*/  BRA `(.L_x_145) ;  /* 0xffffffc400087947 */ /* 0x000fea000383ffff */
.L_x_87:
[----:B--2---:R2:W4:Y:S02]  /*7e00*/  SYNCS.PHASECHK.TRANS64.TRYWAIT P0, [R0+URZ+0x70], R3 ;  /* 0x00007003000075a7 */ /* 0x00452400080011ff */
[----:B----4-:R-:W-:Y:S05]  /*7e10*/  @!P0 NANOSLEEP.SYNCS 0x989680 ;  /* 0x009896800000895d */ /* 0x010fea0003900000 */
[----:B------:R-:W4:Y:S02]  /*7e20*/  @!P0 SYNCS.PHASECHK.TRANS64 P0, [R0+URZ+0x70], R3 ;  /* 0x00007003000085a7 */ /* 0x000f2400080010ff */
[----:B----4-:R-:W-:Y:S05]  /*7e30*/  @!P0 BRA `(.L_x_87) ;  /* 0xfffffffc00f08947 */ /* 0x010fea000383ffff */
[----:B------:R-:W-:Y:S05]  /*7e40*/  BRA `(.L_x_146) ;  /* 0xffffffc8000c7947 */ /* 0x000fea000383ffff */
.L_x_90:
[----:B------:R-:W-:Y:S07]  /*7e50*/  MOV R0, UR6 ;  /* 0x0000000600007c02 */ /* 0x000fee0008000f00 */
.L_x_147:
[----:B--2---:R2:W4:Y:S02]  /*7e60*/  SYNCS.PHASECHK.TRANS64.TRYWAIT P0, [R0+URZ+0x68], R3 ;  /* 0x00006803000075a7 */ /* 0x00452400080011ff */
[----:B----4-:R-:W-:Y:S05]  /*7e70*/  @!P0 NANOSLEEP.SYNCS 0x989680 ;  /* 0x009896800000895d */ /* 0x010fea0003900000 */
[----:B------:R-:W4:Y:S02]  /*7e80*/  @!P0 SYNCS.PHASECHK.TRANS64 P0, [R0+URZ+0x68], R3 ;  /* 0x00006803000085a7 */ /* 0x000f2400080010ff */
[----:B----4-:R-:W-:Y:S05]  /*7e90*/  @!P0 BRA `(.L_x_147) ;  /* 0xfffffffc00f08947 */ /* 0x010fea000383ffff */
[----:B------:R-:W-:Y:S05]  /*7ea0*/  BRA `(.L_x_89) ;  /* 0xffffffc800f87947 */ /* 0x000fea000383ffff */
.L_x_93:
[----:B------:R-:W-:Y:S07]  /*7eb0*/  MOV R3, UR6 ;  /* 0x0000000600037c02 */ /* 0x000fee0008000f00 */
.L_x_148:
[----:B-1----:R1:W2:Y:S02]  /*7ec0*/  SYNCS.PHASECHK.TRANS64.TRYWAIT P2, [R3+URZ+0x58], R26 ;  /* 0x0000581a030075a7 */ /* 0x0022a400080411ff */
[----:B--2---:R-:W-:Y:S05]  /*7ed0*/  @!P2 NANOSLEEP.SYNCS 0x989680 ;  /* 0x009896800000a95d */ /* 0x004fea0003900000 */
[----:B------:R-:W2:Y:S02]  /*7ee0*/  @!P2 SYNCS.PHASECHK.TRANS64 P2, [R3+URZ+0x58], R26 ;  /* 0x0000581a0300a5a7 */ /* 0x000ea400080410ff */
[----:B--2---:R-:W-:Y:S05]  /*7ef0*/  @!P2 BRA `(.L_x_148) ;  /* 0xfffffffc00f0a947 */ /* 0x004fea000383ffff */
[----:B------:R-:W-:Y:S05]  /*7f00*/  BRA `(.L_x_149) ;  /* 0xffffffcc008c7947 */ /* 0x000fea000383ffff */
.L_x_96:
[----:B--2---:R2:W3:Y:S02]  /*7f10*/  SYNCS.PHASECHK.TRANS64.TRYWAIT P0, [R0+URZ+0x70], R3 ;  /* 0x00007003000075a7 */ /* 0x0044e400080011ff */
[----:B---3--:R-:W-:Y:S05]  /*7f20*/  @!P0 NANOSLEEP.SYNCS 0x989680 ;  /* 0x009896800000895d */ /* 0x008fea0003900000 */
[----:B------:R-:W3:Y:S02]  /*7f30*/  @!P0 SYNCS.PHASECHK.TRANS64 P0, [R0+URZ+0x70], R3 ;  /* 0x00007003000085a7 */ /* 0x000ee400080010ff */
[----:B---3--:R-:W-:Y:S05]  /*7f40*/  @!P0 BRA `(.L_x_96) ;  /* 0xfffffffc00f08947 */ /* 0x008fea000383ffff */
[----:B------:R-:W-:Y:S05]  /*7f50*/  BRA `(.L_x_150) ;  /* 0xffffffd000ec7947 */ /* 0x000fea000383ffff */
.L_x_107:
[----:B-1----:R-:W-:Y:S04]  /*7f60*/  MOV R0, UR43 ;  /* 0x0000002b00007c02 */ /* 0x002fe80008000f00 */
[----:B------:R1:W2:Y:S03]  /*7f70*/  SYNCS.PHASECHK.TRANS64.TRYWAIT P1, [R0+URZ+0x50], R3 ;  /* 0x00005003000075a7 */ /* 0x0002a600080211ff */
[----:B--2---:R-:W-:Y:S05]  /*7f80*/  @!P1 NANOSLEEP.SYNCS 0x989680 ;  /* 0x009896800000995d */ /* 0x004fea0003900000 */
[----:B------:R-:W2:Y:S02]  /*7f90*/  @!P1 SYNCS.PHASECHK.TRANS64 P1, [R0+URZ+0x50], R3 ;  /* 0x00005003000095a7 */ /* 0x000ea400080210ff */
[----:B--2---:R-:W-:Y:S05]  /*7fa0*/  @!P1 BRA `(.L_x_107) ;  /* 0xfffffffc00ec9947 */ /* 0x004fea000383ffff */
[----:B------:R-:W-:Y:S05]  /*7fb0*/  BRA `(.L_x_106) ;  /* 0xffffffdc00e87947 */ /* 0x000fea000383ffff */
.L_x_109:
[----:B------:R1:W1:Y:S02]  /*7fc0*/  SYNCS.PHASECHK.TRANS64.TRYWAIT P1, [R187+URZ+0x90], R2 ;  /* 0x00009002bb0075a7 */ /* 0x00026400080211ff */
[----:B-1----:R-:W-:Y:S05]  /*7fd0*/  @!P1 NANOSLEEP.SYNCS 0x989680 ;  /* 0x009896800000995d */ /* 0x002fea0003900000 */
[----:B------:R-:W1:Y:S02]  /*7fe0*/  @!P1 SYNCS.PHASECHK.TRANS64 P1, [R187+URZ+0x90], R2 ;  /* 0x00009002bb0095a7 */ /* 0x000e6400080210ff */
[----:B-1----:R-:W-:Y:S05]  /*7ff0*/  @!P1 BRA `(.L_x_109) ;  /* 0xfffffffc00f09947 */ /* 0x002fea000383ffff */
[----:B------:R-:W-:Y:S05]  /*8000*/  BRA `(.L_x_108) ;  /* 0xffffffe0002c7947 */ /* 0x000fea000383ffff */
        .weak           $__internal_0_$__cuda_sm10x_tcgen05_guardrail_trap_col_being_dealloced_not_returned_by_alloc
        .type           $__internal_0_$__cuda_sm10x_tcgen05_guardrail_trap_col_being_dealloced_not_returned_by_alloc,@function
        .size           $__internal_0_$__cuda_sm10x_tcgen05_guardrail_trap_col_being_dealloced_not_returned_by_alloc,($__internal_1_$__cuda_sm10x_tcgen05_guardrail_trap_phase_invalid_during_alloc - $__internal_0_$__cuda_sm10x_tcgen05_guardrail_trap_col_being_dealloced_not_returned_by_alloc)
$__internal_0_$__cuda_sm10x_tcgen05_guardrail_trap_col_being_dealloced_not_returned_by_alloc:
[----:B------:R-:W-:Y:S05]  /*8010*/  BPT.TRAP 0x1 ;  /* 0x000000040000795c */ /* 0x000fea0000300000 */
[----:B------:R-:W-:-:S04]  /*8020*/  HFMA2 R3, -RZ, RZ, 0, 0 ;  /* 0x00000000ff037431 */ /* 0x000fc800000001ff */
[----:B------:R-:W-:Y:S05]  /*8030*/  RET.REL.NODEC R2 `(_ZN7cutlass13device_kernelINS_4gemm6kernel13GemmUniversalIN4cute5tupleIJiiiiEEENS1_10collective13CollectiveMmaINS1_35MainloopSm100TmaUmmaWarpSpecializedILi5ELi2ELi4ENS5_IJNS4_1CILi2EEENSA_ILi1EEESC_EEEEENS5_IJNSA_ILi256EEENSA_ILi64EEESF_EEEaNS5_IJlSC_lEEEaSI_NS4_8TiledMMAINS4_8MMA_AtomIJNS4_21SM100_MMA_S8_2x1SM_SSIaaiLi256ELi64ELNS4_4UMMA5MajorE0ELSN_0ELNSM_8SaturateE0EEEEEENS4_6LayoutINS5_IJSC_SC_SC_EEENS5_IJNSA_ILi0EEEST_ST_EEEEENS5_IJNS4_10UnderscoreESW_SW_EEEEENS4_18SM100_TMA_2SM_LOADENS4_14ComposedLayoutINS4_7SwizzleILi3ELi4ELi3EEENS4_18smem_ptr_flag_bitsILi8EEENSR_INS5_IJNSA_ILi8EEENSA_ILi128EEEEEENS5_IJS16_SC_EEEEEEEvNS4_8identityESZ_S1A_vS1B_EENS_8epilogue10collective18CollectiveEpilogueINS1D_23Sm100TmaWarpSpecializedILi1ELi1ELi64ELb0ELb0EEEJNS5_IJS16_SG_SF_EEENS5_IJNSR_IS16_SC_EENSR_ISG_SC_EEEEEaSI_aSI_NS1D_6fusion15FusionCallbacksIS1H_NS1M_17LinearCombinationIaiaiLNS_15FloatRoundStyleE2EEES1I_S1L_JEEENS4_5SM1004TMEM4LOAD26SM100_TMEM_LOAD_32dp32b64xENS4_13SM90_TMA_LOADENS10_INS11_ILi2ELi4ELi3EEES14_NSR_INS5_IJS15_SG_EEENS5_IJSG_SC_EEEEEEENS4_39AutoVectorizingCopyWithAssumedAlignmentILi128EEENS4_14SM90_TMA_STOREES21_S23_S23_EEEvvEEEEvNT_6ParamsE) ;  /* 0xffffff7c02f07950 */ /* 0x000fea0003c3ffff */
        .weak           $__internal_1_$__cuda_sm10x_tcgen05_guardrail_trap_phase_invalid_during_alloc
        .type           $__internal_1_$__cuda_sm10x_tcgen05_guardrail_trap_phase_invalid_during_alloc,@function
        .size           $__internal_1_$__cuda_sm10x_tcgen05_guardrail_trap_phase_invalid_during_alloc,($__internal_2_$__cuda_sm10x_tcgen05_guardrail_trap_unallocated_columns_being_dealloced - $__internal_1_$__cuda_sm10x_tcgen05_guardrail_trap_phase_invalid_during_alloc)
$__internal_1_$__cuda_sm10x_tcgen05_guardrail_trap_phase_invalid_during_alloc:
[----:B------:R-:W-:Y:S05]  /*8040*/  BPT.TRAP 0x1 ;  /* 0x000000040000795c */ /* 0x000fea0000300000 */
[----:B------:R-:W-:-:S04]  /*8050*/  MOV R3, 0x0 ;  /* 0x0000000000037802 */ /* 0x000fc80000000f00 */
[----:B------:R-:W-:Y:S05]  /*8060*/  RET.REL.NODEC R2 `(_ZN7cutlass13device_kernelINS_4gemm6kernel13GemmUniversalIN4cute5tupleIJiiiiEEENS1_10collective13CollectiveMmaINS1_35MainloopSm100TmaUmmaWarpSpecializedILi5ELi2ELi4ENS5_IJNS4_1CILi2EEENSA_ILi1EEESC_EEEEENS5_IJNSA_ILi256EEENSA_ILi64EEESF_EEEaNS5_IJlSC_lEEEaSI_NS4_8TiledMMAINS4_8MMA_AtomIJNS4_21SM100_MMA_S8_2x1SM_SSIaaiLi256ELi64ELNS4_4UMMA5MajorE0ELSN_0ELNSM_8SaturateE0EEEEEENS4_6LayoutINS5_IJSC_SC_SC_EEENS5_IJNSA_ILi0EEEST_ST_EEEEENS5_IJNS4_10UnderscoreESW_SW_EEEEENS4_18SM100_TMA_2SM_LOADENS4_14ComposedLayoutINS4_7SwizzleILi3ELi4ELi3EEENS4_18smem_ptr_flag_bitsILi8EEENSR_INS5_IJNSA_ILi8EEENSA_ILi128EEEEEENS5_IJS16_SC_EEEEEEEvNS4_8identityESZ_S1A_vS1B_EENS_8epilogue10collective18CollectiveEpilogueINS1D_23Sm100TmaWarpSpecializedILi1ELi1ELi64ELb0ELb0EEEJNS5_IJS16_SG_SF_EEENS5_IJNSR_IS16_SC_EENSR_ISG_SC_EEEEEaSI_aSI_NS1D_6fusion15FusionCallbacksIS1H_NS1M_17LinearCombinationIaiaiLNS_15FloatRoundStyleE2EEES1I_S1L_JEEENS4_5SM1004TMEM4LOAD26SM100_TMEM_LOAD_32dp32b64xENS4_13SM90_TMA_LOADENS10_INS11_ILi2ELi4ELi3EEES14_NSR_INS5_IJS15_SG_EEENS5_IJSG_SC_EEEEEEENS4_39AutoVectorizingCopyWithAssumedAlignmentILi128EEENS4_14SM90_TMA_STOREES21_S23_S23_EEEvvEEEEvNT_6ParamsE) ;  /* 0xffffff7c02e47950 */ /* 0x000fea0003c3ffff */
        .weak           $__internal_2_$__cuda_sm10x_tcgen05_guardrail_trap_unallocated_columns_being_dealloced
        .type           $__internal_2_$__cuda_sm10x_tcgen05_guardrail_trap_unallocated_columns_being_dealloced,@function
        .size           $__internal_2_$__cuda_sm10x_tcgen05_guardrail_trap_unallocated_columns_being_dealloced,(.L_x_152 - $__internal_2_$__cuda_sm10x_tcgen05_guardrail_trap_unallocated_columns_being_dealloced)
$__internal_2_$__cuda_sm10x_tcgen05_guardrail_trap_unallocated_columns_being_dealloced:
[----:B------:R-:W-:Y:S05]  /*8070*/  BPT.TRAP 0x1 ;  /* 0x000000040000795c */ /* 0x000fea0000300000 */
[----:B------:R-:W-:-:S04]  /*8080*/  HFMA2 R3, -RZ, RZ, 0, 0 ;  /* 0x00000000ff037431 */ /* 0x000fc800000001ff */
[----:B------:R-:W-:Y:S05]  /*8090*/  RET.REL.NODEC R2 `(_ZN7cutlass13device_kernelINS_4gemm6kernel13GemmUniversalIN4cute5tupleIJiiiiEEENS1_10collective13CollectiveMmaINS1_35MainloopSm100TmaUmmaWarpSpecializedILi5ELi2ELi4ENS5_IJNS4_1CILi2EEENSA_ILi1EEESC_EEEEENS5_IJNSA_ILi256EEENSA_ILi64EEESF_EEEaNS5_IJlSC_lEEEaSI_NS4_8TiledMMAINS4_8MMA_AtomIJNS4_21SM100_MMA_S8_2x1SM_SSIaaiLi256ELi64ELNS4_4UMMA5MajorE0ELSN_0ELNSM_8SaturateE0EEEEEENS4_6LayoutINS5_IJSC_SC_SC_EEENS5_IJNSA_ILi0EEEST_ST_EEEEENS5_IJNS4_10UnderscoreESW_SW_EEEEENS4_18SM100_TMA_2SM_LOADENS4_14ComposedLayoutINS4_7SwizzleILi3ELi4ELi3EEENS4_18smem_ptr_flag_bitsILi8EEENSR_INS5_IJNSA_ILi8EEENSA_ILi128EEEEEENS5_IJS16_SC_EEEEEEEvNS4_8identityESZ_S1A_vS1B_EENS_8epilogue10collective18CollectiveEpilogueINS1D_23Sm100TmaWarpSpecializedILi1ELi1ELi64ELb0ELb0EEEJNS5_IJS16_SG_SF_EEENS5_IJNSR_IS16_SC_EENSR_ISG_SC_EEEEEaSI_aSI_NS1D_6fusion15FusionCallbacksIS1H_NS1M_17LinearCombinationIaiaiLNS_15FloatRoundStyleE2EEES1I_S1L_JEEENS4_5SM1004TMEM4LOAD26SM100_TMEM_LOAD_32dp32b64xENS4_13SM90_TMA_LOADENS10_INS11_ILi2ELi4ELi3EEES14_NSR_INS5_IJS15_SG_EEENS5_IJSG_SC_EEEEEEENS4_39AutoVectorizingCopyWithAssumedAlignmentILi128EEENS4_14SM90_TMA_STOREES21_S23_S23_EEEvvEEEEvNT_6ParamsE) ;  /* 0xffffff7c02d87950 */ /* 0x000fea0003c3ffff */
.L_x_151:
[----:B------:R-:W-:-:S00]  /*80a0*/  BRA `(.L_x_151) ;  /* 0xfffffffc00fc7947 */ /* 0x000fc0000383ffff */
[----:B------:R-:W-:-:S00]  /*80b0*/  NOP ;  /* 0x0000000000007918 */ /* 0x000fc00000000000 */
        /* <DEDUP_REMOVED lines=12> */
.L_x_152:


//--------------------- .nv.global.init           --------------------------
	.section	.nv.global.init,"aw",@progbits
.nv.global.init:
	.type		$str$27,@object
	.size		$str$27,($str$28 - $str$27)
$str$27:
        /*0000*/ 	.byte	0x28, 0x61, 0x64, 0x64, 0x72, 0x65, 0x73, 0x73, 0x20, 0x26, 0x20, 0x6d, 0x61, 0x73, 0x6b, 0x29
        /*0010*/ 	.byte	0x20, 0x3d, 0x3d, 0x20, 0x30, 0x00
	.type		$str$28,@object
	.size		$str$28,($str$26 - $str$28)
$str$28:
        /*0016*/ 	.byte	0x2f, 0x74, 0x6d, 0x70, 0x2f, 0x63, 0x75, 0x74, 0x6c, 0x61, 0x73, 0x73, 0x5f, 0x73, 0x77, 0x65
        /*0026*/ 	.byte	0x65, 0x70, 0x5f, 0x73, 0x72, 0x63, 0x2f, 0x69, 0x6e, 0x63, 0x6c, 0x75, 0x64, 0x65, 0x2f, 0x63
        /*0036*/ 	.byte	0x75, 0x74, 0x65, 0x2f, 0x70, 0x6f, 0x69, 0x6e, 0x74, 0x65, 0x72, 0x5f, 0x66, 0x6c, 0x61, 0x67
        /*0046*/ 	.byte	0x67, 0x65, 0x64, 0x2e, 0x68, 0x70, 0x70, 0x00
	.type		$str$26,@object
	.size		$str$26,($str$25 - $str$26)
$str$26:
        /*004e*/ 	.byte	0x2f, 0x74, 0x6d, 0x70, 0x2f, 0x63, 0x75, 0x74, 0x6c, 0x61, 0x73, 0x73, 0x5f, 0x73, 0x77, 0x65
        /*005e*/ 	.byte	0x65, 0x70, 0x5f, 0x73, 0x72, 0x63, 0x2f, 0x69, 0x6e, 0x63, 0x6c, 0x75, 0x64, 0x65, 0x2f, 0x63
        /*006e*/ 	.byte	0x75, 0x74, 0x65, 0x2f, 0x61, 0x74, 0x6f, 0x6d, 0x2f, 0x63, 0x6f, 0x70, 0x79, 0x5f, 0x74, 0x72
        /*007e*/ 	.byte	0x61, 0x69, 0x74, 0x73, 0x5f, 0x73, 0x6d, 0x31, 0x30, 0x30, 0x2e, 0x68, 0x70, 0x70, 0x00
	.type		$str$25,@object
	.size		$str$25,(__unnamed_1 - $str$25)
$str$25:
        /*008d*/ 	.byte	0x28, 0x28, 0x75, 0x69, 0x6e, 0x74, 0x33, 0x32, 0x5f, 0x74, 0x28, 0x74, 0x68, 0x72, 0x65, 0x61
        /*009d*/ 	.byte	0x64, 0x49, 0x64, 0x78, 0x2e, 0x78, 0x29, 0x20, 0x2f, 0x20, 0x33, 0x32, 0x29, 0x20, 0x25, 0x20
        /*00ad*/ 	.byte	0x34, 0x29, 0x20, 0x3d, 0x3d, 0x20, 0x28, 0x28, 0x28, 0x74, 0x6d, 0x65, 0x6d, 0x5f, 0x61, 0x64
        /*00bd*/ 	.byte	0x64, 0x72, 0x20, 0x3e, 0x3e, 0x20, 0x31, 0x36, 0x29, 0x20, 0x2f, 0x20, 0x33, 0x32, 0x29, 0x20
        /*00cd*/ 	.byte	0x25, 0x20, 0x34, 0x29, 0x00
	.type		__unnamed_1,@object
	.size		__unnamed_1,(__unnamed_2 - __unnamed_1)
__unnamed_1:
        /*00d2*/ 	.byte	0x61, 0x75, 0x74, 0x6f, 0x20, 0x63, 0x75, 0x74, 0x65, 0x3a, 0x3a, 0x61, 0x73, 0x5f, 0x70, 0x6f
        /* <DEDUP_REMOVED lines=24> */
        /*0262*/ 	.byte	0x5d, 0x00
	.type		__unnamed_2,@object
	.size		__unnamed_2,(.L_2 - __unnamed_2)
__unnamed_2:
        /* <DEDUP_REMOVED lines=42> */
        /*0504*/ 	.byte	0x43, 0x3c, 0x30, 0x3e, 0x3e, 0x3e, 0x3e, 0x5d, 0x00
.L_2:


//--------------------- .nv.shared._ZN7cutlass13device_kernelINS_4gemm6kernel13GemmUniversalIN4cute5tupleIJiiiiEEENS1_10collective13CollectiveMmaINS1_35MainloopSm100TmaUmmaWarpSpecializedILi5ELi2ELi4ENS5_IJNS4_1CILi2EEENSA_ILi1EEESC_EEEEENS5_IJNSA_ILi256EEENSA_ILi64EEESF_EEEaNS5_IJlSC_lEEEaSI_NS4_8TiledMMAINS4_8MMA_AtomIJNS4_21SM100_MMA_S8_2x1SM_SSIaaiLi256ELi64ELNS4_4UMMA5MajorE0ELSN_0ELNSM_8SaturateE0EEEEEENS4_6LayoutINS5_IJSC_SC_SC_EEENS5_IJNSA_ILi0EEEST_ST_EEEEENS5_IJNS4_10UnderscoreESW_SW_EEEEENS4_18SM100_TMA_2SM_LOADENS4_14ComposedLayoutINS4_7SwizzleILi3ELi4ELi3EEENS4_18smem_ptr_flag_bitsILi8EEENSR_INS5_IJNSA_ILi8EEENSA_ILi128EEEEEENS5_IJS16_SC_EEEEEEEvNS4_8identityESZ_S1A_vS1B_EENS_8epilogue10collective18CollectiveEpilogueINS1D_23Sm100TmaWarpSpecializedILi1ELi1ELi64ELb0ELb0EEEJNS5_IJS16_SG_SF_EEENS5_IJNSR_IS16_SC_EENSR_ISG_SC_EEEEEaSI_aSI_NS1D_6fusion15FusionCallbacksIS1H_NS1M_17LinearCombinationIaiaiLNS_15FloatRoundStyleE2EEES1I_S1L_JEEENS4_5SM1004TMEM4LOAD26SM100_TMEM_LOAD_32dp32b64xENS4_13SM90_TMA_LOADENS10_INS11_ILi2ELi4ELi3EEES14_NSR_INS5_IJS15_SG_EEENS5_IJSG_SC_EEEEEEENS4_39AutoVectorizingCopyWithAssumedAlignmentILi128EEENS4_14SM90_TMA_STOREES21_S23_S23_EEEvvEEEEvNT_6ParamsE --------------------------
	.section	.nv.shared._ZN7cutlass13device_kernelINS_4gemm6kernel13GemmUniversalIN4cute5tupleIJiiiiEEENS1_10collective13CollectiveMmaINS1_35MainloopSm100TmaUmmaWarpSpecializedILi5ELi2ELi4ENS5_IJNS4_1CILi2EEENSA_ILi1EEESC_EEEEENS5_IJNSA_ILi256EEENSA_ILi64EEESF_EEEaNS5_IJlSC_lEEEaSI_NS4_8TiledMMAINS4_8MMA_AtomIJNS4_21SM100_MMA_S8_2x1SM_SSIaaiLi256ELi64ELNS4_4UMMA5MajorE0ELSN_0ELNSM_8SaturateE0EEEEEENS4_6LayoutINS5_IJSC_SC_SC_EEENS5_IJNSA_ILi0EEEST_ST_EEEEENS5_IJNS4_10UnderscoreESW_SW_EEEEENS4_18SM100_TMA_2SM_LOADENS4_14ComposedLayoutINS4_7SwizzleILi3ELi4ELi3EEENS4_18smem_ptr_flag_bitsILi8EEENSR_INS5_IJNSA_ILi8EEENSA_ILi128EEEEEENS5_IJS16_SC_EEEEEEEvNS4_8identityESZ_S1A_vS1B_EENS_8epilogue10collective18CollectiveEpilogueINS1D_23Sm100TmaWarpSpecializedILi1ELi1ELi64ELb0ELb0EEEJNS5_IJS16_SG_SF_EEENS5_IJNSR_IS16_SC_EENSR_ISG_SC_EEEEEaSI_aSI_NS1D_6fusion15FusionCallbacksIS1H_NS1M_17LinearCombinationIaiaiLNS_15FloatRoundStyleE2EEES1I_S1L_JEEENS4_5SM1004TMEM4LOAD26SM100_TMEM_LOAD_32dp32b64xENS4_13SM90_TMA_LOADENS10_INS11_ILi2ELi4ELi3EEES14_NSR_INS5_IJS15_SG_EEENS5_IJSG_SC_EEEEEEENS4_39AutoVectorizingCopyWithAssumedAlignmentILi128EEENS4_14SM90_TMA_STOREES21_S23_S23_EEEvvEEEEvNT_6ParamsE,"aw",@nobits
	.sectionflags	@""
	.align	16
	.zero		1024


//--------------------- .nv.shared.reserved.0     --------------------------
	.section	.nv.shared.reserved.0,"aw",@nobits
	.weak		__nv_reservedSMEM_offset_0_alias
	.size		__nv_reservedSMEM_offset_0_alias, 0, 64
	.other		__nv_reservedSMEM_offset_0_alias,@"STO_CUDA_RESERVED_SHARED STV_DEFAULT"
__nv_reservedSMEM_offset_0_alias:
	.zero		0
.nv.shared.reserved.0:
	.zero		64
	.weak		__nv_reservedSMEM_tcgen05_partition
	.type		__nv_reservedSMEM_tcgen05_partition,@object
	.size		__nv_reservedSMEM_tcgen05_partition,(.L_0 - __nv_reservedSMEM_tcgen05_partition)
__nv_reservedSMEM_tcgen05_partition:
	.zero		32
.L_0:


//--------------------- .nv.global                --------------------------
	.section	.nv.global,"aw",@nobits
.nv.global:
	.type		_ZN40_INTERNAL_264452a5_4_k_cu_1ce748d0_214714cute1_E,@object
	.size		_ZN40_INTERNAL_264452a5_4_k_cu_1ce748d0_214714cute1_E,(_ZN40_INTERNAL_264452a5_4_k_cu_1ce748d0_214714cuda3std3__45__cpo6cbeginE - _ZN40_INTERNAL_264452a5_4_k_cu_1ce748d0_214714cute1_E)
_ZN40_INTERNAL_264452a5_4_k_cu_1ce748d0_214714cute1_E:
	.zero		1
	.type		_ZN40_INTERNAL_264452a5_4_k_cu_1ce748d0_214714cuda3std3__45__cpo6cbeginE,@object
	.size		_ZN40_INTERNAL_264452a5_4_k_cu_1ce748d0_214714cuda3std3__45__cpo6cbeginE,(_ZN40_INTERNAL_264452a5_4_k_cu_1ce748d0_214714cuda3std3__48in_placeE - _ZN40_INTERNAL_264452a5_4_k_cu_1ce748d0_214714cuda3std3__45__cpo6cbeginE)
_ZN40_INTERNAL_264452a5_4_k_cu_1ce748d0_214714cuda3std3__45__cpo6cbeginE:
	.zero		1
	.type		_ZN40_INTERNAL_264452a5_4_k_cu_1ce748d0_214714cuda3std3__48in_placeE,@object
	.size		_ZN40_INTERNAL_264452a5_4_k_cu_1ce748d0_214714cuda3std3__48in_placeE,(_ZN40_INTERNAL_264452a5_4_k_cu_1ce748d0_214714cuda3std6ranges3__45__cpo9iter_moveE - _ZN40_INTERNAL_264452a5_4_k_cu_1ce748d0_214714cuda3std3__48in_placeE)
_ZN40_INTERNAL_264452a5_4_k_cu_1ce748d0_214714cuda3std3__48in_placeE:
	.zero		1
	.type		_ZN40_INTERNAL_264452a5_4_k_cu_1ce748d0_214714cuda3std6ranges3__45__cpo9iter_moveE,@object
	.size		_ZN40_INTERNAL_264452a5_4_k_cu_1ce748d0_214714cuda3std6ranges3__45__cpo9iter_moveE,(_ZN40_INTERNAL_264452a5_4_k_cu_1ce748d0_214714cuda3std3__45__cpo5beginE - _ZN40_INTERNAL_264452a5_4_k_cu_1ce748d0_214714cuda3std6ranges3__45__cpo9iter_moveE)
_ZN40_INTERNAL_264452a5_4_k_cu_1ce748d0_214714cuda3std6ranges3__45__cpo9iter_moveE:
	.zero		1
	.type		_ZN40_INTERNAL_264452a5_4_k_cu_1ce748d0_214714cuda3std3__45__cpo5beginE,@object
	.size		_ZN40_INTERNAL_264452a5_4_k_cu_1ce748d0_214714cuda3std3__45__cpo5beginE,(_ZN40_INTERNAL_264452a5_4_k_cu_1ce748d0_214714cuda3std3__442_GLOBAL__N__264452a5_4_k_cu_1ce748d0_214716ignoreE - _ZN40_INTERNAL_264452a5_4_k_cu_1ce748d0_214714cuda3std3__45__cpo5beginE)
_ZN40_INTERNAL_264452a5_4_k_cu_1ce748d0_214714cuda3std3__45__cpo5beginE:
	.zero		1
	.type		_ZN40_INTERNAL_264452a5_4_k_cu_1ce748d0_214714cuda3std3__442_GLOBAL__N__264452a5_4_k_cu_1ce748d0_214716ignoreE,@object
	.size		_ZN40_INTERNAL_264452a5_4_k_cu_1ce748d0_214714cuda3std3__442_GLOBAL__N__264452a5_4_k_cu_1ce748d0_214716ignoreE,(_ZN40_INTERNAL_264452a5_4_k_cu_1ce748d0_214714cute7productE - _ZN40_INTERNAL_264452a5_4_k_cu_1ce748d0_214714cuda3std3__442_GLOBAL__N__264452a5_4_k_cu_1ce748d0_214716ignoreE)
_ZN40_INTERNAL_264452a5_4_k_cu_1ce748d0_214714cuda3std3__442_GLOBAL__N__264452a5_4_k_cu_1ce748d0_214716ignoreE:
	.zero		1
	.type		_ZN40_INTERNAL_264452a5_4_k_cu_1ce748d0_214714cute7productE,@object
	.size		_ZN40_INTERNAL_264452a5_4_k_cu_1ce748d0_214714cute7productE,(_ZN40_INTERNAL_264452a5_4_k_cu_1ce748d0_214714cuda3std3__45__cpo3endE - _ZN40_INTERNAL_264452a5_4_k_cu_1ce748d0_214714cute7productE)
_ZN40_INTERNAL_264452a5_4_k_cu_1ce748d0_214714cute7productE:
	.zero		1
	.type		_ZN40_INTERNAL_264452a5_4_k_cu_1ce748d0_214714cuda3std3__45__cpo3endE,@object
	.size		_ZN40_INTERNAL_264452a5_4_k_cu_1ce748d0_214714cuda3std3__45__cpo3endE,(_ZN40_INTERNAL_264452a5_4_k_cu_1ce748d0_214714cuda3std3__419piecewise_constructE - _ZN40_INTERNAL_264452a5_4_k_cu_1ce748d0_214714cuda3std3__45__cpo3endE)
_ZN40_INTERNAL_264452a5_4_k_cu_1ce748d0_214714cuda3std3__45__cpo3endE:
	.zero		1
	.type		_ZN40_INTERNAL_264452a5_4_k_cu_1ce748d0_214714cuda3std3__419piecewise_constructE,@object
	.size		_ZN40_INTERNAL_264452a5_4_k_cu_1ce748d0_214714cuda3std3__419piecewise_constructE,(_ZN40_INTERNAL_264452a5_4_k_cu_1ce748d0_214714cuda3std3__45__cpo4cendE - _ZN40_INTERNAL_264452a5_4_k_cu_1ce748d0_214714cuda3std3__419piecewise_constructE)
_ZN40_INTERNAL_264452a5_4_k_cu_1ce748d0_214714cuda3std3__419piecewise_constructE:
	.zero		1
	.type		_ZN40_INTERNAL_264452a5_4_k_cu_1ce748d0_214714cuda3std3__45__cpo4cendE,@object
	.size		_ZN40_INTERNAL_264452a5_4_k_cu_1ce748d0_214714cuda3std3__45__cpo4cendE,(_ZN40_INTERNAL_264452a5_4_k_cu_1ce748d0_214714cuda3std6ranges3__45__cpo4swapE - _ZN40_INTERNAL_264452a5_4_k_cu_1ce748d0_214714cuda3std3__45__cpo4cendE)
_ZN40_INTERNAL_264452a5_4_k_cu_1ce748d0_214714cuda3std3__45__cpo4cendE:
	.zero		1
	.type		_ZN40_INTERNAL_264452a5_4_k_cu_1ce748d0_214714cuda3std6ranges3__45__cpo4swapE,@object
	.size		_ZN40_INTERNAL_264452a5_4_k_cu_1ce748d0_214714cuda3std6ranges3__45__cpo4swapE,(.L_10 - _ZN40_INTERNAL_264452a5_4_k_cu_1ce748d0_214714cuda3std6ranges3__45__cpo4swapE)
_ZN40_INTERNAL_264452a5_4_k_cu_1ce748d0_214714cuda3std6ranges3__45__cpo4swapE:
	.zero		1
.L_10:


//--------------------- .nv.constant0._ZN7cutlass13device_kernelINS_4gemm6kernel13GemmUniversalIN4cute5tupleIJiiiiEEENS1_10collective13CollectiveMmaINS1_35MainloopSm100TmaUmmaWarpSpecializedILi5ELi2ELi4ENS5_IJNS4_1CILi2EEENSA_ILi1EEESC_EEEEENS5_IJNSA_ILi256EEENSA_ILi64EEESF_EEEaNS5_IJlSC_lEEEaSI_NS4_8TiledMMAINS4_8MMA_AtomIJNS4_21SM100_MMA_S8_2x1SM_SSIaaiLi256ELi64ELNS4_4UMMA5MajorE0ELSN_0ELNSM_8SaturateE0EEEEEENS4_6LayoutINS5_IJSC_SC_SC_EEENS5_IJNSA_ILi0EEEST_ST_EEEEENS5_IJNS4_10UnderscoreESW_SW_EEEEENS4_18SM100_TMA_2SM_LOADENS4_14ComposedLayoutINS4_7SwizzleILi3ELi4ELi3EEENS4_18smem_ptr_flag_bitsILi8EEENSR_INS5_IJNSA_ILi8EEENSA_ILi128EEEEEENS5_IJS16_SC_EEEEEEEvNS4_8identityESZ_S1A_vS1B_EENS_8epilogue10collective18CollectiveEpilogueINS1D_23Sm100TmaWarpSpecializedILi1ELi1ELi64ELb0ELb0EEEJNS5_IJS16_SG_SF_EEENS5_IJNSR_IS16_SC_EENSR_ISG_SC_EEEEEaSI_aSI_NS1D_6fusion15FusionCallbacksIS1H_NS1M_17LinearCombinationIaiaiLNS_15FloatRoundStyleE2EEES1I_S1L_JEEENS4_5SM1004TMEM4LOAD26SM100_TMEM_LOAD_32dp32b64xENS4_13SM90_TMA_LOADENS10_INS11_ILi2ELi4ELi3EEES14_NSR_INS5_IJS15_SG_EEENS5_IJSG_SC_EEEEEEENS4_39AutoVectorizingCopyWithAssumedAlignmentILi128EEENS4_14SM90_TMA_STOREES21_S23_S23_EEEvvEEEEvNT_6ParamsE --------------------------
	.section	.nv.constant0._ZN7cutlass13device_kernelINS_4gemm6kernel13GemmUniversalIN4cute5tupleIJiiiiEEENS1_10collective13CollectiveMmaINS1_35MainloopSm100TmaUmmaWarpSpecializedILi5ELi2ELi4ENS5_IJNS4_1CILi2EEENSA_ILi1EEESC_EEEEENS5_IJNSA_ILi256EEENSA_ILi64EEESF_EEEaNS5_IJlSC_lEEEaSI_NS4_8TiledMMAINS4_8MMA_AtomIJNS4_21SM100_MMA_S8_2x1SM_SSIaaiLi256ELi64ELNS4_4UMMA5MajorE0ELSN_0ELNSM_8SaturateE0EEEEEENS4_6LayoutINS5_IJSC_SC_SC_EEENS5_IJNSA_ILi0EEEST_ST_EEEEENS5_IJNS4_10UnderscoreESW_SW_EEEEENS4_18SM100_TMA_2SM_LOADENS4_14ComposedLayoutINS4_7SwizzleILi3ELi4ELi3EEENS4_18smem_ptr_flag_bitsILi8EEENSR_INS5_IJNSA_ILi8EEENSA_ILi128EEEEEENS5_IJS16_SC_EEEEEEEvNS4_8identityESZ_S1A_vS1B_EENS_8epilogue10collective18CollectiveEpilogueINS1D_23Sm100TmaWarpSpecializedILi1ELi1ELi64ELb0ELb0EEEJNS5_IJS16_SG_SF_EEENS5_IJNSR_IS16_SC_EENSR_ISG_SC_EEEEEaSI_aSI_NS1D_6fusion15FusionCallbacksIS1H_NS1M_17LinearCombinationIaiaiLNS_15FloatRoundStyleE2EEES1I_S1L_JEEENS4_5SM1004TMEM4LOAD26SM100_TMEM_LOAD_32dp32b64xENS4_13SM90_TMA_LOADENS10_INS11_ILi2ELi4ELi3EEES14_NSR_INS5_IJS15_SG_EEENS5_IJSG_SC_EEEEEEENS4_39AutoVectorizingCopyWithAssumedAlignmentILi128EEENS4_14SM90_TMA_STOREES21_S23_S23_EEEvvEEEEvNT_6ParamsE,"a",@progbits
	.sectionflags	@""
	.align	4
.nv.constant0._ZN7cutlass13device_kernelINS_4gemm6kernel13GemmUniversalIN4cute5tupleIJiiiiEEENS1_10collective13CollectiveMmaINS1_35MainloopSm100TmaUmmaWarpSpecializedILi5ELi2ELi4ENS5_IJNS4_1CILi2EEENSA_ILi1EEESC_EEEEENS5_IJNSA_ILi256EEENSA_ILi64EEESF_EEEaNS5_IJlSC_lEEEaSI_NS4_8TiledMMAINS4_8MMA_AtomIJNS4_21SM100_MMA_S8_2x1SM_SSIaaiLi256ELi64ELNS4_4UMMA5MajorE0ELSN_0ELNSM_8SaturateE0EEEEEENS4_6LayoutINS5_IJSC_SC_SC_EEENS5_IJNSA_ILi0EEEST_ST_EEEEENS5_IJNS4_10UnderscoreESW_SW_EEEEENS4_18SM100_TMA_2SM_LOADENS4_14ComposedLayoutINS4_7SwizzleILi3ELi4ELi3EEENS4_18smem_ptr_flag_bitsILi8EEENSR_INS5_IJNSA_ILi8EEENSA_ILi128EEEEEENS5_IJS16_SC_EEEEEEEvNS4_8identityESZ_S1A_vS1B_EENS_8epilogue10collective18CollectiveEpilogueINS1D_23Sm100TmaWarpSpecializedILi1ELi1ELi64ELb0ELb0EEEJNS5_IJS16_SG_SF_EEENS5_IJNSR_IS16_SC_EENSR_ISG_SC_EEEEEaSI_aSI_NS1D_6fusion15FusionCallbacksIS1H_NS1M_17LinearCombinationIaiaiLNS_15FloatRoundStyleE2EEES1I_S1L_JEEENS4_5SM1004TMEM4LOAD26SM100_TMEM_LOAD_32dp32b64xENS4_13SM90_TMA_LOADENS10_INS11_ILi2ELi4ELi3EEES14_NSR_INS5_IJS15_SG_EEENS5_IJSG_SC_EEEEEEENS4_39AutoVectorizingCopyWithAssumedAlignmentILi128EEENS4_14SM90_TMA_STOREES21_S23_S23_EEEvvEEEEvNT_6ParamsE:
	.zero		2944


//--------------------- SYMBOLS --------------------------

	.type		.nv.reservedSmem.offset0,@object
	.size		.nv.reservedSmem.offset0,0x4
	.type		.nv.reservedSmem.cap,@object
	.size		.nv.reservedSmem.cap,0x4
	.type		__assertfail,@function
